//
// Generated by NVIDIA NVVM Compiler
//
// Compiler Build ID: CL-36424714
// Cuda compilation tools, release 13.0, V13.0.88
// Based on NVVM 20.0.0
//

.version 9.0
.target sm_100
.address_size 64

	// .globl	_Z11addInternalPKfS0_Pfi

.visible .entry _Z11addInternalPKfS0_Pfi(
	.param .u64 .ptr .align 1 _Z11addInternalPKfS0_Pfi_param_0,
	.param .u64 .ptr .align 1 _Z11addInternalPKfS0_Pfi_param_1,
	.param .u64 .ptr .align 1 _Z11addInternalPKfS0_Pfi_param_2,
	.param .u32 _Z11addInternalPKfS0_Pfi_param_3
)
{
	.reg .pred 	%p<2>;
	.reg .b32 	%r<3>;
	.reg .b32 	%f<4>;
	.reg .b64 	%rd<11>;

	ld.param.u64 	%rd1, [_Z11addInternalPKfS0_Pfi_param_0];
	ld.param.u64 	%rd2, [_Z11addInternalPKfS0_Pfi_param_1];
	ld.param.u64 	%rd3, [_Z11addInternalPKfS0_Pfi_param_2];
	ld.param.u32 	%r2, [_Z11addInternalPKfS0_Pfi_param_3];
	mov.u32 	%r1, %tid.x;
	setp.ge.s32 	%p1, %r1, %r2;
	@%p1 bra 	$L__BB0_2;
	cvta.to.global.u64 	%rd4, %rd1;
	cvta.to.global.u64 	%rd5, %rd2;
	cvta.to.global.u64 	%rd6, %rd3;
	mul.wide.u32 	%rd7, %r1, 4;
	add.s64 	%rd8, %rd4, %rd7;
	ld.global.f32 	%f1, [%rd8];
	add.s64 	%rd9, %rd5, %rd7;
	ld.global.f32 	%f2, [%rd9];
	add.f32 	%f3, %f1, %f2;
	add.s64 	%rd10, %rd6, %rd7;
	st.global.f32 	[%rd10], %f3;
$L__BB0_2:
	ret;

}
	// .globl	_Z19populateAccumulatormmmPKfS0_PKtPf
.visible .entry _Z19populateAccumulatormmmPKfS0_PKtPf(
	.param .u64 _Z19populateAccumulatormmmPKfS0_PKtPf_param_0,
	.param .u64 _Z19populateAccumulatormmmPKfS0_PKtPf_param_1,
	.param .u64 _Z19populateAccumulatormmmPKfS0_PKtPf_param_2,
	.param .u64 .ptr .align 1 _Z19populateAccumulatormmmPKfS0_PKtPf_param_3,
	.param .u64 .ptr .align 1 _Z19populateAccumulatormmmPKfS0_PKtPf_param_4,
	.param .u64 .ptr .align 1 _Z19populateAccumulatormmmPKfS0_PKtPf_param_5,
	.param .u64 .ptr .align 1 _Z19populateAccumulatormmmPKfS0_PKtPf_param_6
)
{
	.reg .pred 	%p<8>;
	.reg .b16 	%rs<2>;
	.reg .b32 	%r<3>;
	.reg .b32 	%f<10>;
	.reg .b64 	%rd<32>;

	ld.param.u64 	%rd15, [_Z19populateAccumulatormmmPKfS0_PKtPf_param_0];
	ld.param.u64 	%rd9, [_Z19populateAccumulatormmmPKfS0_PKtPf_param_1];
	ld.param.u64 	%rd10, [_Z19populateAccumulatormmmPKfS0_PKtPf_param_2];
	ld.param.u64 	%rd11, [_Z19populateAccumulatormmmPKfS0_PKtPf_param_3];
	ld.param.u64 	%rd12, [_Z19populateAccumulatormmmPKfS0_PKtPf_param_4];
	ld.param.u64 	%rd13, [_Z19populateAccumulatormmmPKfS0_PKtPf_param_5];
	ld.param.u64 	%rd14, [_Z19populateAccumulatormmmPKfS0_PKtPf_param_6];
	mov.u32 	%r1, %ctaid.x;
	cvt.u64.u32 	%rd1, %r1;
	setp.le.u64 	%p1, %rd15, %rd1;
	@%p1 bra 	$L__BB1_7;
	mov.u32 	%r2, %tid.x;
	cvt.u64.u32 	%rd2, %r2;
	setp.le.u64 	%p2, %rd9, %rd2;
	@%p2 bra 	$L__BB1_7;
	mul.lo.s64 	%rd3, %rd9, %rd1;
	cvta.to.global.u64 	%rd16, %rd12;
	shl.b64 	%rd17, %rd2, 2;
	add.s64 	%rd18, %rd16, %rd17;
	ld.global.f32 	%f9, [%rd18];
	setp.eq.s64 	%p3, %rd10, 0;
	@%p3 bra 	$L__BB1_6;
	cvta.to.global.u64 	%rd4, %rd13;
	cvta.to.global.u64 	%rd5, %rd11;
	mul.lo.s64 	%rd6, %rd10, %rd1;
	mov.b64 	%rd31, 0;
$L__BB1_4:
	add.s64 	%rd20, %rd31, %rd6;
	shl.b64 	%rd21, %rd20, 1;
	add.s64 	%rd22, %rd4, %rd21;
	ld.global.u16 	%rs1, [%rd22];
	setp.gt.u16 	%p4, %rs1, 767;
	@%p4 bra 	$L__BB1_6;
	cvt.u64.u16 	%rd23, %rs1;
	mad.lo.s64 	%rd24, %rd9, %rd23, %rd2;
	shl.b64 	%rd25, %rd24, 2;
	add.s64 	%rd26, %rd5, %rd25;
	ld.global.f32 	%f5, [%rd26];
	add.f32 	%f9, %f9, %f5;
	add.s64 	%rd31, %rd31, 1;
	setp.ne.s64 	%p5, %rd31, %rd10;
	@%p5 bra 	$L__BB1_4;
$L__BB1_6:
	setp.lt.f32 	%p6, %f9, 0f00000000;
	setp.gt.f32 	%p7, %f9, 0f3F800000;
	selp.f32 	%f6, 0f3F800000, %f9, %p7;
	selp.f32 	%f7, 0f00000000, %f6, %p6;
	cvta.to.global.u64 	%rd27, %rd14;
	add.s64 	%rd28, %rd3, %rd2;
	shl.b64 	%rd29, %rd28, 2;
	add.s64 	%rd30, %rd27, %rd29;
	st.global.f32 	[%rd30], %f7;
$L__BB1_7:
	ret;

}
	// .globl	_Z15calculateErrorsmmPKfS0_S0_S0_S0_PfS1_
.visible .entry _Z15calculateErrorsmmPKfS0_S0_S0_S0_PfS1_(
	.param .u64 _Z15calculateErrorsmmPKfS0_S0_S0_S0_PfS1__param_0,
	.param .u64 _Z15calculateErrorsmmPKfS0_S0_S0_S0_PfS1__param_1,
	.param .u64 .ptr .align 1 _Z15calculateErrorsmmPKfS0_S0_S0_S0_PfS1__param_2,
	.param .u64 .ptr .align 1 _Z15calculateErrorsmmPKfS0_S0_S0_S0_PfS1__param_3,
	.param .u64 .ptr .align 1 _Z15calculateErrorsmmPKfS0_S0_S0_S0_PfS1__param_4,
	.param .u64 .ptr .align 1 _Z15calculateErrorsmmPKfS0_S0_S0_S0_PfS1__param_5,
	.param .u64 .ptr .align 1 _Z15calculateErrorsmmPKfS0_S0_S0_S0_PfS1__param_6,
	.param .u64 .ptr .align 1 _Z15calculateErrorsmmPKfS0_S0_S0_S0_PfS1__param_7,
	.param .u64 .ptr .align 1 _Z15calculateErrorsmmPKfS0_S0_S0_S0_PfS1__param_8
)
{
	.reg .pred 	%p<20>;
	.reg .b32 	%r<7>;
	.reg .b32 	%f<193>;
	.reg .b64 	%rd<119>;
	.reg .b64 	%fd<9>;

	ld.param.u64 	%rd52, [_Z15calculateErrorsmmPKfS0_S0_S0_S0_PfS1__param_0];
	ld.param.u64 	%rd47, [_Z15calculateErrorsmmPKfS0_S0_S0_S0_PfS1__param_1];
	ld.param.u64 	%rd53, [_Z15calculateErrorsmmPKfS0_S0_S0_S0_PfS1__param_2];
	ld.param.u64 	%rd48, [_Z15calculateErrorsmmPKfS0_S0_S0_S0_PfS1__param_3];
	ld.param.u64 	%rd54, [_Z15calculateErrorsmmPKfS0_S0_S0_S0_PfS1__param_4];
	ld.param.u64 	%rd55, [_Z15calculateErrorsmmPKfS0_S0_S0_S0_PfS1__param_5];
	ld.param.u64 	%rd50, [_Z15calculateErrorsmmPKfS0_S0_S0_S0_PfS1__param_7];
	ld.param.u64 	%rd51, [_Z15calculateErrorsmmPKfS0_S0_S0_S0_PfS1__param_8];
	cvta.to.global.u64 	%rd1, %rd54;
	cvta.to.global.u64 	%rd2, %rd53;
	cvta.to.global.u64 	%rd3, %rd55;
	mov.u32 	%r1, %ctaid.x;
	mov.u32 	%r2, %ntid.x;
	mov.u32 	%r3, %tid.x;
	mad.lo.s32 	%r4, %r1, %r2, %r3;
	cvt.u64.u32 	%rd4, %r4;
	setp.le.u64 	%p1, %rd52, %rd4;
	@%p1 bra 	$L__BB2_27;
	cvta.to.global.u64 	%rd56, %rd48;
	mul.lo.s64 	%rd5, %rd47, %rd4;
	ld.global.f32 	%f183, [%rd56];
	setp.eq.s64 	%p2, %rd47, 0;
	@%p2 bra 	$L__BB2_14;
	and.b64  	%rd6, %rd47, 15;
	setp.lt.u64 	%p3, %rd47, 16;
	mov.b64 	%rd104, 0;
	@%p3 bra 	$L__BB2_5;
	and.b64  	%rd104, %rd47, -16;
	shl.b64 	%rd58, %rd5, 2;
	add.s64 	%rd59, %rd58, %rd1;
	add.s64 	%rd111, %rd59, 32;
	add.s64 	%rd110, %rd2, 32;
	mov.u64 	%rd112, %rd104;
$L__BB2_4:
	.pragma "nounroll";
	ld.global.f32 	%f28, [%rd111+-32];
	ld.global.f32 	%f29, [%rd110+-32];
	fma.rn.f32 	%f30, %f28, %f29, %f183;
	ld.global.f32 	%f31, [%rd111+-28];
	ld.global.f32 	%f32, [%rd110+-28];
	fma.rn.f32 	%f33, %f31, %f32, %f30;
	ld.global.f32 	%f34, [%rd111+-24];
	ld.global.f32 	%f35, [%rd110+-24];
	fma.rn.f32 	%f36, %f34, %f35, %f33;
	ld.global.f32 	%f37, [%rd111+-20];
	ld.global.f32 	%f38, [%rd110+-20];
	fma.rn.f32 	%f39, %f37, %f38, %f36;
	ld.global.f32 	%f40, [%rd111+-16];
	ld.global.f32 	%f41, [%rd110+-16];
	fma.rn.f32 	%f42, %f40, %f41, %f39;
	ld.global.f32 	%f43, [%rd111+-12];
	ld.global.f32 	%f44, [%rd110+-12];
	fma.rn.f32 	%f45, %f43, %f44, %f42;
	ld.global.f32 	%f46, [%rd111+-8];
	ld.global.f32 	%f47, [%rd110+-8];
	fma.rn.f32 	%f48, %f46, %f47, %f45;
	ld.global.f32 	%f49, [%rd111+-4];
	ld.global.f32 	%f50, [%rd110+-4];
	fma.rn.f32 	%f51, %f49, %f50, %f48;
	ld.global.f32 	%f52, [%rd111];
	ld.global.f32 	%f53, [%rd110];
	fma.rn.f32 	%f54, %f52, %f53, %f51;
	ld.global.f32 	%f55, [%rd111+4];
	ld.global.f32 	%f56, [%rd110+4];
	fma.rn.f32 	%f57, %f55, %f56, %f54;
	ld.global.f32 	%f58, [%rd111+8];
	ld.global.f32 	%f59, [%rd110+8];
	fma.rn.f32 	%f60, %f58, %f59, %f57;
	ld.global.f32 	%f61, [%rd111+12];
	ld.global.f32 	%f62, [%rd110+12];
	fma.rn.f32 	%f63, %f61, %f62, %f60;
	ld.global.f32 	%f64, [%rd111+16];
	ld.global.f32 	%f65, [%rd110+16];
	fma.rn.f32 	%f66, %f64, %f65, %f63;
	ld.global.f32 	%f67, [%rd111+20];
	ld.global.f32 	%f68, [%rd110+20];
	fma.rn.f32 	%f69, %f67, %f68, %f66;
	ld.global.f32 	%f70, [%rd111+24];
	ld.global.f32 	%f71, [%rd110+24];
	fma.rn.f32 	%f72, %f70, %f71, %f69;
	ld.global.f32 	%f73, [%rd111+28];
	ld.global.f32 	%f74, [%rd110+28];
	fma.rn.f32 	%f183, %f73, %f74, %f72;
	add.s64 	%rd112, %rd112, -16;
	add.s64 	%rd111, %rd111, 64;
	add.s64 	%rd110, %rd110, 64;
	setp.eq.s64 	%p4, %rd112, 0;
	@%p4 bra 	$L__BB2_5;
	bra.uni 	$L__BB2_4;
$L__BB2_5:
	setp.eq.s64 	%p5, %rd6, 0;
	@%p5 bra 	$L__BB2_14;
	and.b64  	%rd11, %rd47, 7;
	setp.lt.u64 	%p6, %rd6, 8;
	@%p6 bra 	$L__BB2_8;
	add.s64 	%rd60, %rd104, %rd5;
	shl.b64 	%rd61, %rd60, 2;
	add.s64 	%rd62, %rd1, %rd61;
	ld.global.f32 	%f76, [%rd62];
	shl.b64 	%rd63, %rd104, 2;
	add.s64 	%rd64, %rd2, %rd63;
	ld.global.f32 	%f77, [%rd64];
	fma.rn.f32 	%f78, %f76, %f77, %f183;
	ld.global.f32 	%f79, [%rd62+4];
	ld.global.f32 	%f80, [%rd64+4];
	fma.rn.f32 	%f81, %f79, %f80, %f78;
	ld.global.f32 	%f82, [%rd62+8];
	ld.global.f32 	%f83, [%rd64+8];
	fma.rn.f32 	%f84, %f82, %f83, %f81;
	ld.global.f32 	%f85, [%rd62+12];
	ld.global.f32 	%f86, [%rd64+12];
	fma.rn.f32 	%f87, %f85, %f86, %f84;
	ld.global.f32 	%f88, [%rd62+16];
	ld.global.f32 	%f89, [%rd64+16];
	fma.rn.f32 	%f90, %f88, %f89, %f87;
	ld.global.f32 	%f91, [%rd62+20];
	ld.global.f32 	%f92, [%rd64+20];
	fma.rn.f32 	%f93, %f91, %f92, %f90;
	ld.global.f32 	%f94, [%rd62+24];
	ld.global.f32 	%f95, [%rd64+24];
	fma.rn.f32 	%f96, %f94, %f95, %f93;
	ld.global.f32 	%f97, [%rd62+28];
	ld.global.f32 	%f98, [%rd64+28];
	fma.rn.f32 	%f183, %f97, %f98, %f96;
	add.s64 	%rd104, %rd104, 8;
$L__BB2_8:
	setp.eq.s64 	%p7, %rd11, 0;
	@%p7 bra 	$L__BB2_14;
	and.b64  	%rd107, %rd47, 3;
	setp.lt.u64 	%p8, %rd11, 4;
	@%p8 bra 	$L__BB2_11;
	add.s64 	%rd65, %rd104, %rd5;
	shl.b64 	%rd66, %rd65, 2;
	add.s64 	%rd67, %rd1, %rd66;
	ld.global.f32 	%f100, [%rd67];
	shl.b64 	%rd68, %rd104, 2;
	add.s64 	%rd69, %rd2, %rd68;
	ld.global.f32 	%f101, [%rd69];
	fma.rn.f32 	%f102, %f100, %f101, %f183;
	ld.global.f32 	%f103, [%rd67+4];
	ld.global.f32 	%f104, [%rd69+4];
	fma.rn.f32 	%f105, %f103, %f104, %f102;
	ld.global.f32 	%f106, [%rd67+8];
	ld.global.f32 	%f107, [%rd69+8];
	fma.rn.f32 	%f108, %f106, %f107, %f105;
	ld.global.f32 	%f109, [%rd67+12];
	ld.global.f32 	%f110, [%rd69+12];
	fma.rn.f32 	%f183, %f109, %f110, %f108;
	add.s64 	%rd104, %rd104, 4;
$L__BB2_11:
	setp.eq.s64 	%p9, %rd107, 0;
	@%p9 bra 	$L__BB2_14;
	shl.b64 	%rd70, %rd104, 2;
	add.s64 	%rd109, %rd2, %rd70;
	add.s64 	%rd71, %rd104, %rd5;
	shl.b64 	%rd72, %rd71, 2;
	add.s64 	%rd108, %rd1, %rd72;
$L__BB2_13:
	.pragma "nounroll";
	ld.global.f32 	%f111, [%rd108];
	ld.global.f32 	%f112, [%rd109];
	fma.rn.f32 	%f183, %f111, %f112, %f183;
	add.s64 	%rd109, %rd109, 4;
	add.s64 	%rd108, %rd108, 4;
	add.s64 	%rd107, %rd107, -1;
	setp.ne.s64 	%p10, %rd107, 0;
	@%p10 bra 	$L__BB2_13;
$L__BB2_14:
	setp.eq.s64 	%p11, %rd47, 0;
	@%p11 bra 	$L__BB2_26;
	and.b64  	%rd25, %rd47, 7;
	setp.lt.u64 	%p12, %rd47, 8;
	mov.b64 	%rd116, 0;
	@%p12 bra 	$L__BB2_18;
	and.b64  	%rd116, %rd47, -8;
	shl.b64 	%rd74, %rd5, 2;
	add.s64 	%rd75, %rd74, %rd3;
	add.s64 	%rd114, %rd75, 16;
	shl.b64 	%rd76, %rd47, 2;
	add.s64 	%rd77, %rd76, %rd2;
	add.s64 	%rd113, %rd77, 16;
	mov.u64 	%rd115, %rd116;
$L__BB2_17:
	.pragma "nounroll";
	ld.global.f32 	%f114, [%rd114+-16];
	ld.global.f32 	%f115, [%rd113+-16];
	fma.rn.f32 	%f116, %f114, %f115, %f183;
	ld.global.f32 	%f117, [%rd114+-12];
	ld.global.f32 	%f118, [%rd113+-12];
	fma.rn.f32 	%f119, %f117, %f118, %f116;
	ld.global.f32 	%f120, [%rd114+-8];
	ld.global.f32 	%f121, [%rd113+-8];
	fma.rn.f32 	%f122, %f120, %f121, %f119;
	ld.global.f32 	%f123, [%rd114+-4];
	ld.global.f32 	%f124, [%rd113+-4];
	fma.rn.f32 	%f125, %f123, %f124, %f122;
	ld.global.f32 	%f126, [%rd114];
	ld.global.f32 	%f127, [%rd113];
	fma.rn.f32 	%f128, %f126, %f127, %f125;
	ld.global.f32 	%f129, [%rd114+4];
	ld.global.f32 	%f130, [%rd113+4];
	fma.rn.f32 	%f131, %f129, %f130, %f128;
	ld.global.f32 	%f132, [%rd114+8];
	ld.global.f32 	%f133, [%rd113+8];
	fma.rn.f32 	%f134, %f132, %f133, %f131;
	ld.global.f32 	%f135, [%rd114+12];
	ld.global.f32 	%f136, [%rd113+12];
	fma.rn.f32 	%f183, %f135, %f136, %f134;
	add.s64 	%rd115, %rd115, -8;
	add.s64 	%rd114, %rd114, 32;
	add.s64 	%rd113, %rd113, 32;
	setp.ne.s64 	%p13, %rd115, 0;
	@%p13 bra 	$L__BB2_17;
$L__BB2_18:
	setp.eq.s64 	%p14, %rd25, 0;
	@%p14 bra 	$L__BB2_26;
	and.b64  	%rd42, %rd47, 3;
	setp.lt.u64 	%p15, %rd25, 4;
	@%p15 bra 	$L__BB2_21;
	add.s64 	%rd78, %rd116, %rd5;
	shl.b64 	%rd79, %rd78, 2;
	add.s64 	%rd80, %rd3, %rd79;
	ld.global.f32 	%f138, [%rd80];
	add.s64 	%rd81, %rd116, %rd47;
	shl.b64 	%rd82, %rd81, 2;
	add.s64 	%rd83, %rd2, %rd82;
	ld.global.f32 	%f139, [%rd83];
	fma.rn.f32 	%f140, %f138, %f139, %f183;
	ld.global.f32 	%f141, [%rd80+4];
	ld.global.f32 	%f142, [%rd83+4];
	fma.rn.f32 	%f143, %f141, %f142, %f140;
	ld.global.f32 	%f144, [%rd80+8];
	ld.global.f32 	%f145, [%rd83+8];
	fma.rn.f32 	%f146, %f144, %f145, %f143;
	ld.global.f32 	%f147, [%rd80+12];
	ld.global.f32 	%f148, [%rd83+12];
	fma.rn.f32 	%f183, %f147, %f148, %f146;
	add.s64 	%rd116, %rd116, 4;
$L__BB2_21:
	setp.eq.s64 	%p16, %rd42, 0;
	@%p16 bra 	$L__BB2_26;
	setp.eq.s64 	%p17, %rd42, 1;
	@%p17 bra 	$L__BB2_24;
	add.s64 	%rd84, %rd116, %rd5;
	shl.b64 	%rd85, %rd84, 2;
	add.s64 	%rd86, %rd3, %rd85;
	ld.global.f32 	%f150, [%rd86];
	add.s64 	%rd87, %rd116, %rd47;
	shl.b64 	%rd88, %rd87, 2;
	add.s64 	%rd89, %rd2, %rd88;
	ld.global.f32 	%f151, [%rd89];
	fma.rn.f32 	%f152, %f150, %f151, %f183;
	ld.global.f32 	%f153, [%rd86+4];
	ld.global.f32 	%f154, [%rd89+4];
	fma.rn.f32 	%f183, %f153, %f154, %f152;
	add.s64 	%rd116, %rd116, 2;
$L__BB2_24:
	and.b64  	%rd90, %rd47, 1;
	setp.eq.b64 	%p18, %rd90, 1;
	not.pred 	%p19, %p18;
	@%p19 bra 	$L__BB2_26;
	add.s64 	%rd91, %rd116, %rd5;
	shl.b64 	%rd92, %rd91, 2;
	add.s64 	%rd93, %rd3, %rd92;
	ld.global.f32 	%f155, [%rd93];
	add.s64 	%rd94, %rd116, %rd47;
	shl.b64 	%rd95, %rd94, 2;
	add.s64 	%rd96, %rd2, %rd95;
	ld.global.f32 	%f156, [%rd96];
	fma.rn.f32 	%f183, %f155, %f156, %f183;
$L__BB2_26:
	ld.param.u64 	%rd103, [_Z15calculateErrorsmmPKfS0_S0_S0_S0_PfS1__param_6];
	fma.rn.f32 	%f157, %f183, 0fBBBB989D, 0f3F000000;
	cvt.sat.f32.f32 	%f158, %f157;
	mov.f32 	%f159, 0f4B400001;
	mov.f32 	%f160, 0f437C0000;
	fma.rm.f32 	%f161, %f158, %f160, %f159;
	add.f32 	%f162, %f161, 0fCB40007F;
	neg.f32 	%f163, %f162;
	fma.rn.f32 	%f164, %f183, 0fBFB8AA3B, %f163;
	fma.rn.f32 	%f165, %f183, 0fB2A57060, %f164;
	mov.b32 	%r5, %f161;
	shl.b32 	%r6, %r5, 23;
	mov.b32 	%f166, %r6;
	ex2.approx.ftz.f32 	%f167, %f165;
	mul.f32 	%f168, %f167, %f166;
	cvt.f64.f32 	%fd1, %f168;
	add.f64 	%fd2, %fd1, 0d3FF0000000000000;
	rcp.rn.f64 	%fd3, %fd2;
	cvt.rn.f32.f64 	%f169, %fd3;
	cvta.to.global.u64 	%rd97, %rd103;
	shl.b64 	%rd98, %rd4, 2;
	add.s64 	%rd99, %rd97, %rd98;
	ld.global.f32 	%f170, [%rd99];
	sub.f32 	%f171, %f169, %f170;
	mul.f32 	%f172, %f171, %f169;
	cvt.f64.f32 	%fd4, %f172;
	cvt.f64.f32 	%fd5, %f169;
	mov.f64 	%fd6, 0d3FF0000000000000;
	sub.f64 	%fd7, %fd6, %fd5;
	mul.f64 	%fd8, %fd7, %fd4;
	cvt.rn.f32.f64 	%f173, %fd8;
	mul.f32 	%f174, %f171, %f171;
	cvta.to.global.u64 	%rd100, %rd51;
	atom.global.add.f32 	%f175, [%rd100], %f174;
	cvta.to.global.u64 	%rd101, %rd50;
	add.s64 	%rd102, %rd101, %rd98;
	st.global.f32 	[%rd102], %f173;
$L__BB2_27:
	ret;

}
	// .globl	_Z12backpropSidemmmmPKfS0_PKtS0_PfS3_S3_
.visible .entry _Z12backpropSidemmmmPKfS0_PKtS0_PfS3_S3_(
	.param .u64 _Z12backpropSidemmmmPKfS0_PKtS0_PfS3_S3__param_0,
	.param .u64 _Z12backpropSidemmmmPKfS0_PKtS0_PfS3_S3__param_1,
	.param .u64 _Z12backpropSidemmmmPKfS0_PKtS0_PfS3_S3__param_2,
	.param .u64 _Z12backpropSidemmmmPKfS0_PKtS0_PfS3_S3__param_3,
	.param .u64 .ptr .align 1 _Z12backpropSidemmmmPKfS0_PKtS0_PfS3_S3__param_4,
	.param .u64 .ptr .align 1 _Z12backpropSidemmmmPKfS0_PKtS0_PfS3_S3__param_5,
	.param .u64 .ptr .align 1 _Z12backpropSidemmmmPKfS0_PKtS0_PfS3_S3__param_6,
	.param .u64 .ptr .align 1 _Z12backpropSidemmmmPKfS0_PKtS0_PfS3_S3__param_7,
	.param .u64 .ptr .align 1 _Z12backpropSidemmmmPKfS0_PKtS0_PfS3_S3__param_8,
	.param .u64 .ptr .align 1 _Z12backpropSidemmmmPKfS0_PKtS0_PfS3_S3__param_9,
	.param .u64 .ptr .align 1 _Z12backpropSidemmmmPKfS0_PKtS0_PfS3_S3__param_10
)
{
	.reg .pred 	%p<8>;
	.reg .b16 	%rs<2>;
	.reg .b32 	%r<3>;
	.reg .b32 	%f<11>;
	.reg .b64 	%rd<45>;

	ld.param.u64 	%rd18, [_Z12backpropSidemmmmPKfS0_PKtS0_PfS3_S3__param_0];
	ld.param.u64 	%rd8, [_Z12backpropSidemmmmPKfS0_PKtS0_PfS3_S3__param_1];
	ld.param.u64 	%rd9, [_Z12backpropSidemmmmPKfS0_PKtS0_PfS3_S3__param_2];
	ld.param.u64 	%rd11, [_Z12backpropSidemmmmPKfS0_PKtS0_PfS3_S3__param_4];
	ld.param.u64 	%rd12, [_Z12backpropSidemmmmPKfS0_PKtS0_PfS3_S3__param_5];
	ld.param.u64 	%rd13, [_Z12backpropSidemmmmPKfS0_PKtS0_PfS3_S3__param_6];
	ld.param.u64 	%rd14, [_Z12backpropSidemmmmPKfS0_PKtS0_PfS3_S3__param_7];
	ld.param.u64 	%rd15, [_Z12backpropSidemmmmPKfS0_PKtS0_PfS3_S3__param_8];
	ld.param.u64 	%rd16, [_Z12backpropSidemmmmPKfS0_PKtS0_PfS3_S3__param_9];
	ld.param.u64 	%rd17, [_Z12backpropSidemmmmPKfS0_PKtS0_PfS3_S3__param_10];
	mov.u32 	%r1, %ctaid.x;
	cvt.u64.u32 	%rd1, %r1;
	setp.le.u64 	%p1, %rd18, %rd1;
	@%p1 bra 	$L__BB3_6;
	mov.u32 	%r2, %tid.x;
	cvt.u64.u32 	%rd2, %r2;
	setp.le.u64 	%p2, %rd8, %rd2;
	@%p2 bra 	$L__BB3_6;
	ld.param.u64 	%rd43, [_Z12backpropSidemmmmPKfS0_PKtS0_PfS3_S3__param_3];
	add.s64 	%rd19, %rd43, %rd2;
	mad.lo.s64 	%rd20, %rd8, %rd1, %rd2;
	cvta.to.global.u64 	%rd21, %rd14;
	shl.b64 	%rd22, %rd1, 2;
	add.s64 	%rd23, %rd21, %rd22;
	ld.global.f32 	%f2, [%rd23];
	cvta.to.global.u64 	%rd24, %rd11;
	shl.b64 	%rd25, %rd19, 2;
	add.s64 	%rd26, %rd24, %rd25;
	ld.global.f32 	%f3, [%rd26];
	cvta.to.global.u64 	%rd27, %rd12;
	shl.b64 	%rd28, %rd20, 2;
	add.s64 	%rd29, %rd27, %rd28;
	ld.global.f32 	%f4, [%rd29];
	setp.gt.f32 	%p3, %f4, 0f00000000;
	setp.lt.f32 	%p4, %f4, 0f3F800000;
	mul.f32 	%f5, %f2, %f3;
	selp.f32 	%f6, %f5, 0f00000000, %p4;
	selp.f32 	%f1, %f6, 0f00000000, %p3;
	cvta.to.global.u64 	%rd30, %rd16;
	shl.b64 	%rd31, %rd2, 2;
	add.s64 	%rd32, %rd30, %rd31;
	atom.global.add.f32 	%f7, [%rd32], %f1;
	cvta.to.global.u64 	%rd33, %rd17;
	add.s64 	%rd34, %rd33, %rd25;
	mul.f32 	%f8, %f2, %f4;
	atom.global.add.f32 	%f9, [%rd34], %f8;
	setp.eq.s64 	%p5, %rd9, 0;
	@%p5 bra 	$L__BB3_6;
	cvta.to.global.u64 	%rd3, %rd13;
	cvta.to.global.u64 	%rd4, %rd15;
	mul.lo.s64 	%rd5, %rd9, %rd1;
	mov.b64 	%rd44, 0;
$L__BB3_4:
	add.s64 	%rd36, %rd44, %rd5;
	shl.b64 	%rd37, %rd36, 1;
	add.s64 	%rd38, %rd3, %rd37;
	ld.global.u16 	%rs1, [%rd38];
	setp.gt.u16 	%p6, %rs1, 767;
	@%p6 bra 	$L__BB3_6;
	cvt.u64.u16 	%rd39, %rs1;
	mad.lo.s64 	%rd40, %rd8, %rd39, %rd2;
	shl.b64 	%rd41, %rd40, 2;
	add.s64 	%rd42, %rd4, %rd41;
	atom.global.add.f32 	%f10, [%rd42], %f1;
	add.s64 	%rd44, %rd44, 1;
	setp.gt.u64 	%p7, %rd9, %rd44;
	@%p7 bra 	$L__BB3_4;
$L__BB3_6:
	ret;

}
	// .globl	_Z18backpropOutputBiasmPKfPf
.visible .entry _Z18backpropOutputBiasmPKfPf(
	.param .u64 _Z18backpropOutputBiasmPKfPf_param_0,
	.param .u64 .ptr .align 1 _Z18backpropOutputBiasmPKfPf_param_1,
	.param .u64 .ptr .align 1 _Z18backpropOutputBiasmPKfPf_param_2
)
{
	.reg .pred 	%p<2>;
	.reg .b32 	%r<5>;
	.reg .b32 	%f<3>;
	.reg .b64 	%rd<9>;

	ld.param.u64 	%rd4, [_Z18backpropOutputBiasmPKfPf_param_0];
	ld.param.u64 	%rd2, [_Z18backpropOutputBiasmPKfPf_param_1];
	ld.param.u64 	%rd3, [_Z18backpropOutputBiasmPKfPf_param_2];
	mov.u32 	%r1, %ctaid.x;
	mov.u32 	%r2, %ntid.x;
	mov.u32 	%r3, %tid.x;
	mad.lo.s32 	%r4, %r1, %r2, %r3;
	cvt.s64.s32 	%rd1, %r4;
	setp.le.u64 	%p1, %rd4, %rd1;
	@%p1 bra 	$L__BB4_2;
	cvta.to.global.u64 	%rd5, %rd2;
	cvta.to.global.u64 	%rd6, %rd3;
	shl.b64 	%rd7, %rd1, 2;
	add.s64 	%rd8, %rd5, %rd7;
	ld.global.f32 	%f1, [%rd8];
	atom.global.add.f32 	%f2, [%rd6], %f1;
$L__BB4_2:
	ret;

}


// ===== COMPILED SASS (sm_100) =====

	.target	sm_100

	.elftype	@"ET_EXEC"


//--------------------- .note.nv.tkinfo           --------------------------
	.section	.note.nv.tkinfo,"",@"SHT_NOTE"
	.sectionflags	@"SHF_NOTE_NV_TKINFO"
	.tkinfo
        /*0018*/ 	.word	0x00000002
        /*0030*/ 	.string	""
        /*0030*/ 	.string	"ptxas"
        /*0030*/ 	.string	"Cuda compilation tools, release 13.0, V13.0.88"
        /*0030*/ 	.string	"Build cuda_13.0.r13.0/compiler.36424714_0"
        /*0030*/ 	.string	"-arch sm_100 -m 64 "



//--------------------- .note.nv.cuinfo           --------------------------
	.section	.note.nv.cuinfo,"",@"SHT_NOTE"
	.sectionflags	@"SHF_NOTE_NV_CUINFO"
        /*0018*/ 	.short	0x0002
        /*001a*/ 	.short	0x0064
        /*001c*/ 	.short	0x0082
	.zero		2


//--------------------- .nv.info                  --------------------------
	.section	.nv.info,"",@"SHT_CUDA_INFO"
	.align	4


	//----- nvinfo : EIATTR_REGCOUNT
	.align		4
        /*0000*/ 	.byte	0x04, 0x2f
        /*0002*/ 	.short	(.L_1 - .L_0)
	.align		4
.L_0:
        /*0004*/ 	.word	index@(_Z11addInternalPKfS0_Pfi)
        /*0008*/ 	.word	0x0000000c


	//----- nvinfo : EIATTR_FRAME_SIZE
	.align		4
.L_1:
        /*000c*/ 	.byte	0x04, 0x11
        /*000e*/ 	.short	(.L_3 - .L_2)
	.align		4
.L_2:
        /*0010*/ 	.word	index@(_Z11addInternalPKfS0_Pfi)
        /*0014*/ 	.word	0x00000000


	//----- nvinfo : EIATTR_REGCOUNT
	.align		4
.L_3:
        /*0018*/ 	.byte	0x04, 0x2f
        /*001a*/ 	.short	(.L_5 - .L_4)
	.align		4
.L_4:
        /*001c*/ 	.word	index@(_Z19populateAccumulatormmmPKfS0_PKtPf)
        /*0020*/ 	.word	0x00000009


	//----- nvinfo : EIATTR_FRAME_SIZE
	.align		4
.L_5:
        /*0024*/ 	.byte	0x04, 0x11
        /*0026*/ 	.short	(.L_7 - .L_6)
	.align		4
.L_6:
        /*0028*/ 	.word	index@(_Z19populateAccumulatormmmPKfS0_PKtPf)
        /*002c*/ 	.word	0x00000000


	//----- nvinfo : EIATTR_REGCOUNT
	.align		4
.L_7:
        /*0030*/ 	.byte	0x04, 0x2f
        /*0032*/ 	.short	(.L_9 - .L_8)
	.align		4
.L_8:
        /*0034*/ 	.word	index@(_Z15calculateErrorsmmPKfS0_S0_S0_S0_PfS1_)
        /*0038*/ 	.word	0x00000020


	//----- nvinfo : EIATTR_FRAME_SIZE
	.align		4
.L_9:
        /*003c*/ 	.byte	0x04, 0x11
        /*003e*/ 	.short	(.L_11 - .L_10)
	.align		4
.L_10:
        /*0040*/ 	.word	index@($__internal_0_$__cuda_sm20_dblrcp_rn_slowpath_v3)
        /*0044*/ 	.word	0x00000000


	//----- nvinfo : EIATTR_FRAME_SIZE
	.align		4
.L_11:
        /*0048*/ 	.byte	0x04, 0x11
        /*004a*/ 	.short	(.L_13 - .L_12)
	.align		4
.L_12:
        /*004c*/ 	.word	index@(_Z15calculateErrorsmmPKfS0_S0_S0_S0_PfS1_)
        /*0050*/ 	.word	0x00000000


	//----- nvinfo : EIATTR_REGCOUNT
	.align		4
.L_13:
        /*0054*/ 	.byte	0x04, 0x2f
        /*0056*/ 	.short	(.L_15 - .L_14)
	.align		4
.L_14:
        /*0058*/ 	.word	index@(_Z12backpropSidemmmmPKfS0_PKtS0_PfS3_S3_)
        /*005c*/ 	.word	0x00000012


	//----- nvinfo : EIATTR_FRAME_SIZE
	.align		4
.L_15:
        /*0060*/ 	.byte	0x04, 0x11
        /*0062*/ 	.short	(.L_17 - .L_16)
	.align		4
.L_16:
        /*0064*/ 	.word	index@(_Z12backpropSidemmmmPKfS0_PKtS0_PfS3_S3_)
        /*0068*/ 	.word	0x00000000


	//----- nvinfo : EIATTR_REGCOUNT
	.align		4
.L_17:
        /*006c*/ 	.byte	0x04, 0x2f
        /*006e*/ 	.short	(.L_19 - .L_18)
	.align		4
.L_18:
        /*0070*/ 	.word	index@(_Z18backpropOutputBiasmPKfPf)
        /*0074*/ 	.word	0x00000008


	//----- nvinfo : EIATTR_FRAME_SIZE
	.align		4
.L_19:
        /*0078*/ 	.byte	0x04, 0x11
        /*007a*/ 	.short	(.L_21 - .L_20)
	.align		4
.L_20:
        /*007c*/ 	.word	index@(_Z18backpropOutputBiasmPKfPf)
        /*0080*/ 	.word	0x00000000


	//----- nvinfo : EIATTR_MIN_STACK_SIZE
	.align		4
.L_21:
        /*0084*/ 	.byte	0x04, 0x12
        /*0086*/ 	.short	(.L_23 - .L_22)
	.align		4
.L_22:
        /*0088*/ 	.word	index@(_Z18backpropOutputBiasmPKfPf)
        /*008c*/ 	.word	0x00000000


	//----- nvinfo : EIATTR_MIN_STACK_SIZE
	.align		4
.L_23:
        /*0090*/ 	.byte	0x04, 0x12
        /*0092*/ 	.short	(.L_25 - .L_24)
	.align		4
.L_24:
        /*0094*/ 	.word	index@(_Z12backpropSidemmmmPKfS0_PKtS0_PfS3_S3_)
        /*0098*/ 	.word	0x00000000


	//----- nvinfo : EIATTR_MIN_STACK_SIZE
	.align		4
.L_25:
        /*009c*/ 	.byte	0x04, 0x12
        /*009e*/ 	.short	(.L_27 - .L_26)
	.align		4
.L_26:
        /*00a0*/ 	.word	index@(_Z15calculateErrorsmmPKfS0_S0_S0_S0_PfS1_)
        /*00a4*/ 	.word	0x00000000


	//----- nvinfo : EIATTR_MIN_STACK_SIZE
	.align		4
.L_27:
        /*00a8*/ 	.byte	0x04, 0x12
        /*00aa*/ 	.short	(.L_29 - .L_28)
	.align		4
.L_28:
        /*00ac*/ 	.word	index@(_Z19populateAccumulatormmmPKfS0_PKtPf)
        /*00b0*/ 	.word	0x00000000


	//----- nvinfo : EIATTR_MIN_STACK_SIZE
	.align		4
.L_29:
        /*00b4*/ 	.byte	0x04, 0x12
        /*00b6*/ 	.short	(.L_31 - .L_30)
	.align		4
.L_30:
        /*00b8*/ 	.word	index@(_Z11addInternalPKfS0_Pfi)
        /*00bc*/ 	.word	0x00000000
.L_31:


//--------------------- .nv.compat                --------------------------
	.section	.nv.compat,"",@"SHT_CUDA_COMPAT_INFO"
	.align	4
        /*0000*/ 	.byte	0x02, 0x09, 0x00, 0x00, 0x02, 0x02, 0x01, 0x00, 0x02, 0x05, 0x05, 0x00, 0x03, 0x07, 0x01, 0x01
        /*0010*/ 	.byte	0x02, 0x03, 0x00, 0x00, 0x02, 0x06, 0x01, 0x00, 0x04, 0x0b, 0x08, 0x00, 0x01, 0x00, 0x00, 0x00
        /*0020*/ 	.byte	0x00, 0x00, 0x00, 0x00


//--------------------- .nv.info._Z18backpropOutputBiasmPKfPf --------------------------
	.section	.nv.info._Z18backpropOutputBiasmPKfPf,"",@"SHT_CUDA_INFO"
	.sectionflags	@""
	.align	4


	//----- nvinfo : EIATTR_CUDA_API_VERSION
	.align		4
        /*0000*/ 	.byte	0x04, 0x37
        /*0002*/ 	.short	(.L_33 - .L_32)
.L_32:
        /*0004*/ 	.word	0x00000082


	//----- nvinfo : EIATTR_KPARAM_INFO
	.align		4
.L_33:
        /*0008*/ 	.byte	0x04, 0x17
        /*000a*/ 	.short	(.L_35 - .L_34)
.L_34:
        /*000c*/ 	.word	0x00000000
        /*0010*/ 	.short	0x0002
        /*0012*/ 	.short	0x0010
        /*0014*/ 	.byte	0x00, 0xf5, 0x21, 0x00


	//----- nvinfo : EIATTR_KPARAM_INFO
	.align		4
.L_35:
        /*0018*/ 	.byte	0x04, 0x17
        /*001a*/ 	.short	(.L_37 - .L_36)
.L_36:
        /*001c*/ 	.word	0x00000000
        /*0020*/ 	.short	0x0001
        /*0022*/ 	.short	0x0008
        /*0024*/ 	.byte	0x00, 0xf5, 0x21, 0x00


	//----- nvinfo : EIATTR_KPARAM_INFO
	.align		4
.L_37:
        /*0028*/ 	.byte	0x04, 0x17
        /*002a*/ 	.short	(.L_39 - .L_38)
.L_38:
        /*002c*/ 	.word	0x00000000
        /*0030*/ 	.short	0x0000
        /*0032*/ 	.short	0x0000
        /*0034*/ 	.byte	0x00, 0xf0, 0x21, 0x00


	//----- nvinfo : EIATTR_SPARSE_MMA_MASK
	.align		4
.L_39:
        /*0038*/ 	.byte	0x03, 0x50
        /*003a*/ 	.short	0x0000


	//----- nvinfo : EIATTR_MAXREG_COUNT
	.align		4
        /*003c*/ 	.byte	0x03, 0x1b
        /*003e*/ 	.short	0x00ff


	//----- nvinfo : EIATTR_MERCURY_ISA_VERSION
	.align		4
        /*0040*/ 	.byte	0x03, 0x5f
        /*0042*/ 	.short	0x0101


	//----- nvinfo : EIATTR_VRC_CTA_INIT_COUNT
	.align		4
        /*0044*/ 	.byte	0x02, 0x4a
	.zero		1
	.zero		1


	//----- nvinfo : EIATTR_EXIT_INSTR_OFFSETS
	.align		4
        /*0048*/ 	.byte	0x04, 0x1c
        /*004a*/ 	.short	(.L_41 - .L_40)


	//   ....[0]....
.L_40:
        /*004c*/ 	.word	0x00000090


	//   ....[1]....
        /*0050*/ 	.word	0x00000110


	//----- nvinfo : EIATTR_CBANK_PARAM_SIZE
	.align		4
.L_41:
        /*0054*/ 	.byte	0x03, 0x19
        /*0056*/ 	.short	0x0018


	//----- nvinfo : EIATTR_PARAM_CBANK
	.align		4
        /*0058*/ 	.byte	0x04, 0x0a
        /*005a*/ 	.short	(.L_43 - .L_42)
	.align		4
.L_42:
        /*005c*/ 	.word	index@(.nv.constant0._Z18backpropOutputBiasmPKfPf)
        /*0060*/ 	.short	0x0380
        /*0062*/ 	.short	0x0018


	//----- nvinfo : EIATTR_SW_WAR
	.align		4
.L_43:
        /*0064*/ 	.byte	0x04, 0x36
        /*0066*/ 	.short	(.L_45 - .L_44)
.L_44:
        /*0068*/ 	.word	0x00000008
.L_45:


//--------------------- .nv.info._Z12backpropSidemmmmPKfS0_PKtS0_PfS3_S3_ --------------------------
	.section	.nv.info._Z12backpropSidemmmmPKfS0_PKtS0_PfS3_S3_,"",@"SHT_CUDA_INFO"
	.sectionflags	@""
	.align	4


	//----- nvinfo : EIATTR_CUDA_API_VERSION
	.align		4
        /*0000*/ 	.byte	0x04, 0x37
        /*0002*/ 	.short	(.L_47 - .L_46)
.L_46:
        /*0004*/ 	.word	0x00000082


	//----- nvinfo : EIATTR_KPARAM_INFO
	.align		4
.L_47:
        /*0008*/ 	.byte	0x04, 0x17
        /*000a*/ 	.short	(.L_49 - .L_48)
.L_48:
        /*000c*/ 	.word	0x00000000
        /*0010*/ 	.short	0x000a
        /*0012*/ 	.short	0x0050
        /*0014*/ 	.byte	0x00, 0xf5, 0x21, 0x00


	//----- nvinfo : EIATTR_KPARAM_INFO
	.align		4
.L_49:
        /*0018*/ 	.byte	0x04, 0x17
        /*001a*/ 	.short	(.L_51 - .L_50)
.L_50:
        /*001c*/ 	.word	0x00000000
        /*0020*/ 	.short	0x0009
        /*0022*/ 	.short	0x0048
        /*0024*/ 	.byte	0x00, 0xf5, 0x21, 0x00


	//----- nvinfo : EIATTR_KPARAM_INFO
	.align		4
.L_51:
        /*0028*/ 	.byte	0x04, 0x17
        /*002a*/ 	.short	(.L_53 - .L_52)
.L_52:
        /*002c*/ 	.word	0x00000000
        /*0030*/ 	.short	0x0008
        /*0032*/ 	.short	0x0040
        /*0034*/ 	.byte	0x00, 0xf5, 0x21, 0x00


	//----- nvinfo : EIATTR_KPARAM_INFO
	.align		4
.L_53:
        /*0038*/ 	.byte	0x04, 0x17
        /*003a*/ 	.short	(.L_55 - .L_54)
.L_54:
        /*003c*/ 	.word	0x00000000
        /*0040*/ 	.short	0x0007
        /*0042*/ 	.short	0x0038
        /*0044*/ 	.byte	0x00, 0xf5, 0x21, 0x00


	//----- nvinfo : EIATTR_KPARAM_INFO
	.align		4
.L_55:
        /*0048*/ 	.byte	0x04, 0x17
        /*004a*/ 	.short	(.L_57 - .L_56)
.L_56:
        /*004c*/ 	.word	0x00000000
        /*0050*/ 	.short	0x0006
        /*0052*/ 	.short	0x0030
        /*0054*/ 	.byte	0x00, 0xf5, 0x21, 0x00


	//----- nvinfo : EIATTR_KPARAM_INFO
	.align		4
.L_57:
        /*0058*/ 	.byte	0x04, 0x17
        /*005a*/ 	.short	(.L_59 - .L_58)
.L_58:
        /*005c*/ 	.word	0x00000000
        /*0060*/ 	.short	0x0005
        /*0062*/ 	.short	0x0028
        /*0064*/ 	.byte	0x00, 0xf5, 0x21, 0x00


	//----- nvinfo : EIATTR_KPARAM_INFO
	.align		4
.L_59:
        /*0068*/ 	.byte	0x04, 0x17
        /*006a*/ 	.short	(.L_61 - .L_60)
.L_60:
        /*006c*/ 	.word	0x00000000
        /*0070*/ 	.short	0x0004
        /*0072*/ 	.short	0x0020
        /*0074*/ 	.byte	0x00, 0xf5, 0x21, 0x00


	//----- nvinfo : EIATTR_KPARAM_INFO
	.align		4
.L_61:
        /*0078*/ 	.byte	0x04, 0x17
        /*007a*/ 	.short	(.L_63 - .L_62)
.L_62:
        /*007c*/ 	.word	0x00000000
        /*0080*/ 	.short	0x0003
        /*0082*/ 	.short	0x0018
        /*0084*/ 	.byte	0x00, 0xf0, 0x21, 0x00


	//----- nvinfo : EIATTR_KPARAM_INFO
	.align		4
.L_63:
        /*0088*/ 	.byte	0x04, 0x17
        /*008a*/ 	.short	(.L_65 - .L_64)
.L_64:
        /*008c*/ 	.word	0x00000000
        /*0090*/ 	.short	0x0002
        /*0092*/ 	.short	0x0010
        /*0094*/ 	.byte	0x00, 0xf0, 0x21, 0x00


	//----- nvinfo : EIATTR_KPARAM_INFO
	.align		4
.L_65:
        /*0098*/ 	.byte	0x04, 0x17
        /*009a*/ 	.short	(.L_67 - .L_66)
.L_66:
        /*009c*/ 	.word	0x00000000
        /*00a0*/ 	.short	0x0001
        /*00a2*/ 	.short	0x0008
        /*00a4*/ 	.byte	0x00, 0xf0, 0x21, 0x00


	//----- nvinfo : EIATTR_KPARAM_INFO
	.align		4
.L_67:
        /*00a8*/ 	.byte	0x04, 0x17
        /*00aa*/ 	.short	(.L_69 - .L_68)
.L_68:
        /*00ac*/ 	.word	0x00000000
        /*00b0*/ 	.short	0x0000
        /*00b2*/ 	.short	0x0000
        /*00b4*/ 	.byte	0x00, 0xf0, 0x21, 0x00


	//----- nvinfo : EIATTR_SPARSE_MMA_MASK
	.align		4
.L_69:
        /*00b8*/ 	.byte	0x03, 0x50
        /*00ba*/ 	.short	0x0000


	//----- nvinfo : EIATTR_MAXREG_COUNT
	.align		4
        /*00bc*/ 	.byte	0x03, 0x1b
        /*00be*/ 	.short	0x00ff


	//----- nvinfo : EIATTR_MERCURY_ISA_VERSION
	.align		4
        /*00c0*/ 	.byte	0x03, 0x5f
        /*00c2*/ 	.short	0x0101


	//----- nvinfo : EIATTR_VRC_CTA_INIT_COUNT
	.align		4
        /*00c4*/ 	.byte	0x02, 0x4a
	.zero		1
	.zero		1


	//----- nvinfo : EIATTR_EXIT_INSTR_OFFSETS
	.align		4
        /*00c8*/ 	.byte	0x04, 0x1c
        /*00ca*/ 	.short	(.L_71 - .L_70)


	//   ....[0]....
.L_70:
        /*00cc*/ 	.word	0x00000050


	//   ....[1]....
        /*00d0*/ 	.word	0x000000a0


	//   ....[2]....
        /*00d4*/ 	.word	0x00000310


	//   ....[3]....
        /*00d8*/ 	.word	0x00000400


	//   ....[4]....
        /*00dc*/ 	.word	0x000004d0


	//----- nvinfo : EIATTR_CBANK_PARAM_SIZE
	.align		4
.L_71:
        /*00e0*/ 	.byte	0x03, 0x19
        /*00e2*/ 	.short	0x0058


	//----- nvinfo : EIATTR_PARAM_CBANK
	.align		4
        /*00e4*/ 	.byte	0x04, 0x0a
        /*00e6*/ 	.short	(.L_73 - .L_72)
	.align		4
.L_72:
        /*00e8*/ 	.word	index@(.nv.constant0._Z12backpropSidemmmmPKfS0_PKtS0_PfS3_S3_)
        /*00ec*/ 	.short	0x0380
        /*00ee*/ 	.short	0x0058


	//----- nvinfo : EIATTR_SW_WAR
	.align		4
.L_73:
        /*00f0*/ 	.byte	0x04, 0x36
        /*00f2*/ 	.short	(.L_75 - .L_74)
.L_74:
        /*00f4*/ 	.word	0x00000008
.L_75:


//--------------------- .nv.info._Z15calculateErrorsmmPKfS0_S0_S0_S0_PfS1_ --------------------------
	.section	.nv.info._Z15calculateErrorsmmPKfS0_S0_S0_S0_PfS1_,"",@"SHT_CUDA_INFO"
	.sectionflags	@""
	.align	4


	//----- nvinfo : EIATTR_CUDA_API_VERSION
	.align		4
        /*0000*/ 	.byte	0x04, 0x37
        /*0002*/ 	.short	(.L_77 - .L_76)
.L_76:
        /*0004*/ 	.word	0x00000082


	//----- nvinfo : EIATTR_KPARAM_INFO
	.align		4
.L_77:
        /*0008*/ 	.byte	0x04, 0x17
        /*000a*/ 	.short	(.L_79 - .L_78)
.L_78:
        /*000c*/ 	.word	0x00000000
        /*0010*/ 	.short	0x0008
        /*0012*/ 	.short	0x0040
        /*0014*/ 	.byte	0x00, 0xf5, 0x21, 0x00


	//----- nvinfo : EIATTR_KPARAM_INFO
	.align		4
.L_79:
        /*0018*/ 	.byte	0x04, 0x17
        /*001a*/ 	.short	(.L_81 - .L_80)
.L_80:
        /*001c*/ 	.word	0x00000000
        /*0020*/ 	.short	0x0007
        /*0022*/ 	.short	0x0038
        /*0024*/ 	.byte	0x00, 0xf5, 0x21, 0x00


	//----- nvinfo : EIATTR_KPARAM_INFO
	.align		4
.L_81:
        /*0028*/ 	.byte	0x04, 0x17
        /*002a*/ 	.short	(.L_83 - .L_82)
.L_82:
        /*002c*/ 	.word	0x00000000
        /*0030*/ 	.short	0x0006
        /*0032*/ 	.short	0x0030
        /*0034*/ 	.byte	0x00, 0xf5, 0x21, 0x00


	//----- nvinfo : EIATTR_KPARAM_INFO
	.align		4
.L_83:
        /*0038*/ 	.byte	0x04, 0x17
        /*003a*/ 	.short	(.L_85 - .L_84)
.L_84:
        /*003c*/ 	.word	0x00000000
        /*0040*/ 	.short	0x0005
        /*0042*/ 	.short	0x0028
        /*0044*/ 	.byte	0x00, 0xf5, 0x21, 0x00


	//----- nvinfo : EIATTR_KPARAM_INFO
	.align		4
.L_85:
        /*0048*/ 	.byte	0x04, 0x17
        /*004a*/ 	.short	(.L_87 - .L_86)
.L_86:
        /*004c*/ 	.word	0x00000000
        /*0050*/ 	.short	0x0004
        /*0052*/ 	.short	0x0020
        /*0054*/ 	.byte	0x00, 0xf5, 0x21, 0x00


	//----- nvinfo : EIATTR_KPARAM_INFO
	.align		4
.L_87:
        /*0058*/ 	.byte	0x04, 0x17
        /*005a*/ 	.short	(.L_89 - .L_88)
.L_88:
        /*005c*/ 	.word	0x00000000
        /*0060*/ 	.short	0x0003
        /*0062*/ 	.short	0x0018
        /*0064*/ 	.byte	0x00, 0xf5, 0x21, 0x00


	//----- nvinfo : EIATTR_KPARAM_INFO
	.align		4
.L_89:
        /*0068*/ 	.byte	0x04, 0x17
        /*006a*/ 	.short	(.L_91 - .L_90)
.L_90:
        /*006c*/ 	.word	0x00000000
        /*0070*/ 	.short	0x0002
        /*0072*/ 	.short	0x0010
        /*0074*/ 	.byte	0x00, 0xf5, 0x21, 0x00


	//----- nvinfo : EIATTR_KPARAM_INFO
	.align		4
.L_91:
        /*0078*/ 	.byte	0x04, 0x17
        /*007a*/ 	.short	(.L_93 - .L_92)
.L_92:
        /*007c*/ 	.word	0x00000000
        /*0080*/ 	.short	0x0001
        /*0082*/ 	.short	0x0008
        /*0084*/ 	.byte	0x00, 0xf0, 0x21, 0x00


	//----- nvinfo : EIATTR_KPARAM_INFO
	.align		4
.L_93:
        /*0088*/ 	.byte	0x04, 0x17
        /*008a*/ 	.short	(.L_95 - .L_94)
.L_94:
        /*008c*/ 	.word	0x00000000
        /*0090*/ 	.short	0x0000
        /*0092*/ 	.short	0x0000
        /*0094*/ 	.byte	0x00, 0xf0, 0x21, 0x00


	//----- nvinfo : EIATTR_SPARSE_MMA_MASK
	.align		4
.L_95:
        /*0098*/ 	.byte	0x03, 0x50
        /*009a*/ 	.short	0x0000


	//----- nvinfo : EIATTR_MAXREG_COUNT
	.align		4
        /*009c*/ 	.byte	0x03, 0x1b
        /*009e*/ 	.short	0x00ff


	//----- nvinfo : EIATTR_MERCURY_ISA_VERSION
	.align		4
        /*00a0*/ 	.byte	0x03, 0x5f
        /*00a2*/ 	.short	0x0101


	//----- nvinfo : EIATTR_VRC_CTA_INIT_COUNT
	.align		4
        /*00a4*/ 	.byte	0x02, 0x4a
	.zero		1
	.zero		1


	//----- nvinfo : EIATTR_EXIT_INSTR_OFFSETS
	.align		4
        /*00a8*/ 	.byte	0x04, 0x1c
        /*00aa*/ 	.short	(.L_97 - .L_96)


	//   ....[0]....
.L_96:
        /*00ac*/ 	.word	0x00000080


	//   ....[1]....
        /*00b0*/ 	.word	0x00001740


	//----- nvinfo : EIATTR_CRS_STACK_SIZE
	.align		4
.L_97:
        /*00b4*/ 	.byte	0x04, 0x1e
        /*00b6*/ 	.short	(.L_99 - .L_98)
.L_98:
        /*00b8*/ 	.word	0x00000000


	//----- nvinfo : EIATTR_CBANK_PARAM_SIZE
	.align		4
.L_99:
        /*00bc*/ 	.byte	0x03, 0x19
        /*00be*/ 	.short	0x0048


	//----- nvinfo : EIATTR_PARAM_CBANK
	.align		4
        /*00c0*/ 	.byte	0x04, 0x0a
        /*00c2*/ 	.short	(.L_101 - .L_100)
	.align		4
.L_100:
        /*00c4*/ 	.word	index@(.nv.constant0._Z15calculateErrorsmmPKfS0_S0_S0_S0_PfS1_)
        /*00c8*/ 	.short	0x0380
        /*00ca*/ 	.short	0x0048


	//----- nvinfo : EIATTR_SW_WAR
	.align		4
.L_101:
        /*00cc*/ 	.byte	0x04, 0x36
        /*00ce*/ 	.short	(.L_103 - .L_102)
.L_102:
        /*00d0*/ 	.word	0x00000008
.L_103:


//--------------------- .nv.info._Z19populateAccumulatormmmPKfS0_PKtPf --------------------------
	.section	.nv.info._Z19populateAccumulatormmmPKfS0_PKtPf,"",@"SHT_CUDA_INFO"
	.sectionflags	@""
	.align	4


	//----- nvinfo : EIATTR_CUDA_API_VERSION
	.align		4
        /*0000*/ 	.byte	0x04, 0x37
        /*0002*/ 	.short	(.L_105 - .L_104)
.L_104:
        /*0004*/ 	.word	0x00000082


	//----- nvinfo : EIATTR_KPARAM_INFO
	.align		4
.L_105:
        /*0008*/ 	.byte	0x04, 0x17
        /*000a*/ 	.short	(.L_107 - .L_106)
.L_106:
        /*000c*/ 	.word	0x00000000
        /*0010*/ 	.short	0x0006
        /*0012*/ 	.short	0x0030
        /*0014*/ 	.byte	0x00, 0xf5, 0x21, 0x00


	//----- nvinfo : EIATTR_KPARAM_INFO
	.align		4
.L_107:
        /*0018*/ 	.byte	0x04, 0x17
        /*001a*/ 	.short	(.L_109 - .L_108)
.L_108:
        /*001c*/ 	.word	0x00000000
        /*0020*/ 	.short	0x0005
        /*0022*/ 	.short	0x0028
        /*0024*/ 	.byte	0x00, 0xf5, 0x21, 0x00


	//----- nvinfo : EIATTR_KPARAM_INFO
	.align		4
.L_109:
        /*0028*/ 	.byte	0x04, 0x17
        /*002a*/ 	.short	(.L_111 - .L_110)
.L_110:
        /*002c*/ 	.word	0x00000000
        /*0030*/ 	.short	0x0004
        /*0032*/ 	.short	0x0020
        /*0034*/ 	.byte	0x00, 0xf5, 0x21, 0x00


	//----- nvinfo : EIATTR_KPARAM_INFO
	.align		4
.L_111:
        /*0038*/ 	.byte	0x04, 0x17
        /*003a*/ 	.short	(.L_113 - .L_112)
.L_112:
        /*003c*/ 	.word	0x00000000
        /*0040*/ 	.short	0x0003
        /*0042*/ 	.short	0x0018
        /*0044*/ 	.byte	0x00, 0xf5, 0x21, 0x00


	//----- nvinfo : EIATTR_KPARAM_INFO
	.align		4
.L_113:
        /*0048*/ 	.byte	0x04, 0x17
        /*004a*/ 	.short	(.L_115 - .L_114)
.L_114:
        /*004c*/ 	.word	0x00000000
        /*0050*/ 	.short	0x0002
        /*0052*/ 	.short	0x0010
        /*0054*/ 	.byte	0x00, 0xf0, 0x21, 0x00


	//----- nvinfo : EIATTR_KPARAM_INFO
	.align		4
.L_115:
        /*0058*/ 	.byte	0x04, 0x17
        /*005a*/ 	.short	(.L_117 - .L_116)
.L_116:
        /*005c*/ 	.word	0x00000000
        /*0060*/ 	.short	0x0001
        /*0062*/ 	.short	0x0008
        /*0064*/ 	.byte	0x00, 0xf0, 0x21, 0x00


	//----- nvinfo : EIATTR_KPARAM_INFO
	.align		4
.L_117:
        /*0068*/ 	.byte	0x04, 0x17
        /*006a*/ 	.short	(.L_119 - .L_118)
.L_118:
        /*006c*/ 	.word	0x00000000
        /*0070*/ 	.short	0x0000
        /*0072*/ 	.short	0x0000
        /*0074*/ 	.byte	0x00, 0xf0, 0x21, 0x00


	//----- nvinfo : EIATTR_SPARSE_MMA_MASK
	.align		4
.L_119:
        /*0078*/ 	.byte	0x03, 0x50
        /*007a*/ 	.short	0x0000


	//----- nvinfo : EIATTR_MAXREG_COUNT
	.align		4
        /*007c*/ 	.byte	0x03, 0x1b
        /*007e*/ 	.short	0x00ff


	//----- nvinfo : EIATTR_MERCURY_ISA_VERSION
	.align		4
        /*0080*/ 	.byte	0x03, 0x5f
        /*0082*/ 	.short	0x0101


	//----- nvinfo : EIATTR_VRC_CTA_INIT_COUNT
	.align		4
        /*0084*/ 	.byte	0x02, 0x4a
	.zero		1
	.zero		1


	//----- nvinfo : EIATTR_EXIT_INSTR_OFFSETS
	.align		4
        /*0088*/ 	.byte	0x04, 0x1c
        /*008a*/ 	.short	(.L_121 - .L_120)


	//   ....[0]....
.L_120:
        /*008c*/ 	.word	0x00000050


	//   ....[1]....
        /*0090*/ 	.word	0x000000a0


	//   ....[2]....
        /*0094*/ 	.word	0x000003c0


	//----- nvinfo : EIATTR_CBANK_PARAM_SIZE
	.align		4
.L_121:
        /*0098*/ 	.byte	0x03, 0x19
        /*009a*/ 	.short	0x0038


	//----- nvinfo : EIATTR_PARAM_CBANK
	.align		4
        /*009c*/ 	.byte	0x04, 0x0a
        /*009e*/ 	.short	(.L_123 - .L_122)
	.align		4
.L_122:
        /*00a0*/ 	.word	index@(.nv.constant0._Z19populateAccumulatormmmPKfS0_PKtPf)
        /*00a4*/ 	.short	0x0380
        /*00a6*/ 	.short	0x0038


	//----- nvinfo : EIATTR_SW_WAR
	.align		4
.L_123:
        /*00a8*/ 	.byte	0x04, 0x36
        /*00aa*/ 	.short	(.L_125 - .L_124)
.L_124:
        /*00ac*/ 	.word	0x00000008
.L_125:


//--------------------- .nv.info._Z11addInternalPKfS0_Pfi --------------------------
	.section	.nv.info._Z11addInternalPKfS0_Pfi,"",@"SHT_CUDA_INFO"
	.sectionflags	@""
	.align	4


	//----- nvinfo : EIATTR_CUDA_API_VERSION
	.align		4
        /*0000*/ 	.byte	0x04, 0x37
        /*0002*/ 	.short	(.L_127 - .L_126)
.L_126:
        /*0004*/ 	.word	0x00000082


	//----- nvinfo : EIATTR_KPARAM_INFO
	.align		4
.L_127:
        /*0008*/ 	.byte	0x04, 0x17
        /*000a*/ 	.short	(.L_129 - .L_128)
.L_128:
        /*000c*/ 	.word	0x00000000
        /*0010*/ 	.short	0x0003
        /*0012*/ 	.short	0x0018
        /*0014*/ 	.byte	0x00, 0xf0, 0x11, 0x00


	//----- nvinfo : EIATTR_KPARAM_INFO
	.align		4
.L_129:
        /*0018*/ 	.byte	0x04, 0x17
        /*001a*/ 	.short	(.L_131 - .L_130)
.L_130:
        /*001c*/ 	.word	0x00000000
        /*0020*/ 	.short	0x0002
        /*0022*/ 	.short	0x0010
        /*0024*/ 	.byte	0x00, 0xf5, 0x21, 0x00


	//----- nvinfo : EIATTR_KPARAM_INFO
	.align		4
.L_131:
        /*0028*/ 	.byte	0x04, 0x17
        /*002a*/ 	.short	(.L_133 - .L_132)
.L_132:
        /*002c*/ 	.word	0x00000000
        /*0030*/ 	.short	0x0001
        /*0032*/ 	.short	0x0008
        /*0034*/ 	.byte	0x00, 0xf5, 0x21, 0x00


	//----- nvinfo : EIATTR_KPARAM_INFO
	.align		4
.L_133:
        /*0038*/ 	.byte	0x04, 0x17
        /*003a*/ 	.short	(.L_135 - .L_134)
.L_134:
        /*003c*/ 	.word	0x00000000
        /*0040*/ 	.short	0x0000
        /*0042*/ 	.short	0x0000
        /*0044*/ 	.byte	0x00, 0xf5, 0x21, 0x00


	//----- nvinfo : EIATTR_SPARSE_MMA_MASK
	.align		4
.L_135:
        /*0048*/ 	.byte	0x03, 0x50
        /*004a*/ 	.short	0x0000


	//----- nvinfo : EIATTR_MAXREG_COUNT
	.align		4
        /*004c*/ 	.byte	0x03, 0x1b
        /*004e*/ 	.short	0x00ff


	//----- nvinfo : EIATTR_MERCURY_ISA_VERSION
	.align		4
        /*0050*/ 	.byte	0x03, 0x5f
        /*0052*/ 	.short	0x0101


	//----- nvinfo : EIATTR_VRC_CTA_INIT_COUNT
	.align		4
        /*0054*/ 	.byte	0x02, 0x4a
	.zero		1
	.zero		1


	//----- nvinfo : EIATTR_EXIT_INSTR_OFFSETS
	.align		4
        /*0058*/ 	.byte	0x04, 0x1c
        /*005a*/ 	.short	(.L_137 - .L_136)


	//   ....[0]....
.L_136:
        /*005c*/ 	.word	0x00000040


	//   ....[1]....
        /*0060*/ 	.word	0x00000100


	//----- nvinfo : EIATTR_CBANK_PARAM_SIZE
	.align		4
.L_137:
        /*0064*/ 	.byte	0x03, 0x19
        /*0066*/ 	.short	0x001c


	//----- nvinfo : EIATTR_PARAM_CBANK
	.align		4
        /*0068*/ 	.byte	0x04, 0x0a
        /*006a*/ 	.short	(.L_139 - .L_138)
	.align		4
.L_138:
        /*006c*/ 	.word	index@(.nv.constant0._Z11addInternalPKfS0_Pfi)
        /*0070*/ 	.short	0x0380
        /*0072*/ 	.short	0x001c


	//----- nvinfo : EIATTR_SW_WAR
	.align		4
.L_139:
        /*0074*/ 	.byte	0x04, 0x36
        /*0076*/ 	.short	(.L_141 - .L_140)
.L_140:
        /*0078*/ 	.word	0x00000008
.L_141:


//--------------------- .nv.callgraph             --------------------------
	.section	.nv.callgraph,"",@"SHT_CUDA_CALLGRAPH"
	.align	4
	.sectionentsize	8
	.align		4
        /*0000*/ 	.word	0x00000000
	.align		4
        /*0004*/ 	.word	0xffffffff
	.align		4
        /*0008*/ 	.word	0x00000000
	.align		4
        /*000c*/ 	.word	0xfffffffe
	.align		4
        /*0010*/ 	.word	0x00000000
	.align		4
        /*0014*/ 	.word	0xfffffffd
	.align		4
        /*0018*/ 	.word	0x00000000
	.align		4
        /*001c*/ 	.word	0xfffffffc


//--------------------- .text._Z18backpropOutputBiasmPKfPf --------------------------
	.section	.text._Z18backpropOutputBiasmPKfPf,"ax",@progbits
	.align	128
        .global         _Z18backpropOutputBiasmPKfPf
        .type           _Z18backpropOutputBiasmPKfPf,@function
        .size           _Z18backpropOutputBiasmPKfPf,(.L_x_25 - _Z18backpropOutputBiasmPKfPf)
        .other          _Z18backpropOutputBiasmPKfPf,@"STO_CUDA_ENTRY STV_DEFAULT"
_Z18backpropOutputBiasmPKfPf:
.text._Z18backpropOutputBiasmPKfPf:
[----:B------:R-:W-:Y:S01]  /*0000*/  LDC R1, c[0x0][0x37c] ;  /* 0x0000df00ff017b82 */ /* 0x000fe20000000800 */
[----:B------:R-:W0:Y:S07]  /*0010*/  S2R R3, SR_TID.X ;  /* 0x0000000000037919 */ /* 0x000e2e0000002100 */
[----:B------:R-:W0:Y:S01]  /*0020*/  S2UR UR4, SR_CTAID.X ;  /* 0x00000000000479c3 */ /* 0x000e220000002500 */
[----:B------:R-:W1:Y:S07]  /*0030*/  LDCU.64 UR6, c[0x0][0x380] ;  /* 0x00007000ff0677ac */ /* 0x000e6e0008000a00 */
[----:B------:R-:W0:Y:S02]  /*0040*/  LDC R0, c[0x0][0x360] ;  /* 0x0000d800ff007b82 */ /* 0x000e240000000800 */
[----:B0-----:R-:W-:-:S05]  /*0050*/  IMAD R0, R0, UR4, R3 ;  /* 0x0000000400007c24 */ /* 0x001fca000f8e0203 */
[----:B-1----:R-:W-:Y:S02]  /*0060*/  ISETP.GE.U32.AND P0, PT, R0, UR6, PT ;  /* 0x0000000600007c0c */ /* 0x002fe4000bf06070 */
[----:B------:R-:W-:-:S04]  /*0070*/  SHF.R.S32.HI R3, RZ, 0x1f, R0 ;  /* 0x0000001fff037819 */ /* 0x000fc80000011400 */
[----:B------:R-:W-:-:S13]  /*0080*/  ISETP.GE.U32.AND.EX P0, PT, R3, UR7, PT, P0 ;  /* 0x0000000703007c0c */ /* 0x000fda000bf06100 */
[----:B------:R-:W-:Y:S05]  /*0090*/  @P0 EXIT ;  /* 0x000000000000094d */ /* 0x000fea0003800000 */
[----:B------:R-:W0:Y:S01]  /*00a0*/  LDCU.64 UR6, c[0x0][0x388] ;  /* 0x00007100ff0677ac */ /* 0x000e220008000a00 */
[----:B------:R-:W1:Y:S01]  /*00b0*/  LDCU.64 UR4, c[0x0][0x358] ;  /* 0x00006b00ff0477ac */ /* 0x000e620008000a00 */
[----:B0-----:R-:W-:-:S04]  /*00c0*/  LEA R4, P0, R0, UR6, 0x2 ;  /* 0x0000000600047c11 */ /* 0x001fc8000f8010ff */
[----:B------:R-:W-:-:S06]  /*00d0*/  LEA.HI.X R5, R0, UR7, R3, 0x2, P0 ;  /* 0x0000000700057c11 */ /* 0x000fcc00080f1403 */
[----:B-1----:R-:W2:Y:S01]  /*00e0*/  LDG.E R5, desc[UR4][R4.64] ;  /* 0x0000000404057981 */ /* 0x002ea2000c1e1900 */
[----:B------:R-:W2:Y:S03]  /*00f0*/  LDC.64 R2, c[0x0][0x390] ;  /* 0x0000e400ff027b82 */ /* 0x000ea60000000a00 */
[----:B--2---:R-:W-:Y:S01]  /*0100*/  REDG.E.ADD.F32.FTZ.RN.STRONG.GPU desc[UR4][R2.64], R5 ;  /* 0x00000005020079a6 */ /* 0x004fe2000c12f304 */
[----:B------:R-:W-:Y:S05]  /*0110*/  EXIT ;  /* 0x000000000000794d */ /* 0x000fea0003800000 */
.L_x_0:
[----:B------:R-:W-:-:S00]  /*0120*/  BRA `(.L_x_0) ;  /* 0xfffffffc00fc7947 */ /* 0x000fc0000383ffff */
[----:B------:R-:W-:-:S00]  /*0130*/  NOP ;  /* 0x0000000000007918 */ /* 0x000fc00000000000 */
        /* <DEDUP_REMOVED lines=12> */
.L_x_25:


//--------------------- .text._Z12backpropSidemmmmPKfS0_PKtS0_PfS3_S3_ --------------------------
	.section	.text._Z12backpropSidemmmmPKfS0_PKtS0_PfS3_S3_,"ax",@progbits
	.align	128
        .global         _Z12backpropSidemmmmPKfS0_PKtS0_PfS3_S3_
        .type           _Z12backpropSidemmmmPKfS0_PKtS0_PfS3_S3_,@function
        .size           _Z12backpropSidemmmmPKfS0_PKtS0_PfS3_S3_,(.L_x_26 - _Z12backpropSidemmmmPKfS0_PKtS0_PfS3_S3_)
        .other          _Z12backpropSidemmmmPKfS0_PKtS0_PfS3_S3_,@"STO_CUDA_ENTRY STV_DEFAULT"
_Z12backpropSidemmmmPKfS0_PKtS0_PfS3_S3_:
.text._Z12backpropSidemmmmPKfS0_PKtS0_PfS3_S3_:
[----:B------:R-:W-:Y:S08]  /*0000*/  LDC R1, c[0x0][0x37c] ;  /* 0x0000df00ff017b82 */ /* 0x000ff00000000800 */
[----:B------:R-:W0:Y:S08]  /*0010*/  S2UR UR10, SR_CTAID.X ;  /* 0x00000000000a79c3 */ /* 0x000e300000002500 */
[----:B------:R-:W0:Y:S02]  /*0020*/  LDC.64 R2, c[0x0][0x380] ;  /* 0x0000e000ff027b82 */ /* 0x000e240000000a00 */
[----:B0-----:R-:W-:-:S04]  /*0030*/  ISETP.LE.U32.AND P0, PT, R2, UR10, PT ;  /* 0x0000000a02007c0c */ /* 0x001fc8000bf03070 */
[----:B------:R-:W-:-:S13]  /*0040*/  ISETP.GE.U32.AND.EX P0, PT, RZ, R3, PT, P0 ;  /* 0x00000003ff00720c */ /* 0x000fda0003f06100 */
[----:B------:R-:W-:Y:S05]  /*0050*/  @P0 EXIT ;  /* 0x000000000000094d */ /* 0x000fea0003800000 */
[----:B------:R-:W0:Y:S01]  /*0060*/  S2R R2, SR_TID.X ;  /* 0x0000000000027919 */ /* 0x000e220000002100 */
[----:B------:R-:W0:Y:S02]  /*0070*/  LDC.64 R6, c[0x0][0x388] ;  /* 0x0000e200ff067b82 */ /* 0x000e240000000a00 */
[----:B0-----:R-:W-:-:S04]  /*0080*/  ISETP.GE.U32.AND P0, PT, R2, R6, PT ;  /* 0x000000060200720c */ /* 0x001fc80003f06070 */
[----:B------:R-:W-:-:S13]  /*0090*/  ISETP.GE.U32.AND.EX P0, PT, RZ, R7, PT, P0 ;  /* 0x00000007ff00720c */ /* 0x000fda0003f06100 */
[----:B------:R-:W-:Y:S05]  /*00a0*/  @P0 EXIT ;  /* 0x000000000000094d */ /* 0x000fea0003800000 */
[----:B------:R-:W0:Y:S01]  /*00b0*/  LDCU.128 UR16, c[0x0][0x390] ;  /* 0x00007200ff1077ac */ /* 0x000e220008000c00 */
[----:B------:R-:W-:Y:S01]  /*00c0*/  IMAD.MOV.U32 R3, RZ, RZ, RZ ;  /* 0x000000ffff037224 */ /* 0x000fe200078e00ff */
[----:B------:R-:W1:Y:S01]  /*00d0*/  LDCU.64 UR4, c[0x0][0x3b8] ;  /* 0x00007700ff0477ac */ /* 0x000e620008000a00 */
[----:B------:R-:W-:Y:S01]  /*00e0*/  IMAD.WIDE.U32 R4, R6, UR10, R2 ;  /* 0x0000000a06047c25 */ /* 0x000fe2000f8e0002 */
[----:B------:R-:W2:Y:S03]  /*00f0*/  LDCU.128 UR12, c[0x0][0x3a0] ;  /* 0x00007400ff0c77ac */ /* 0x000ea60008000c00 */
[----:B------:R-:W-:Y:S01]  /*0100*/  IMAD R5, R7, UR10, R5 ;  /* 0x0000000a07057c24 */ /* 0x000fe2000f8e0205 */
[----:B------:R-:W3:Y:S01]  /*0110*/  LDCU.64 UR8, c[0x0][0x358] ;  /* 0x00006b00ff0877ac */ /* 0x000ee20008000a00 */
[----:B------:R-:W4:Y:S01]  /*0120*/  LDCU.64 UR6, c[0x0][0x3d0] ;  /* 0x00007a00ff0677ac */ /* 0x000f220008000a00 */
[----:B0-----:R-:W-:Y:S01]  /*0130*/  IADD3 R13, P0, PT, R2, UR18, RZ ;  /* 0x00000012020d7c10 */ /* 0x001fe2000ff1e0ff */
[----:B-1----:R-:W-:-:S04]  /*0140*/  ULEA UR4, UP0, UR10, UR4, 0x2 ;  /* 0x000000040a047291 */ /* 0x002fc8000f8010ff */
[----:B------:R-:W-:Y:S02]  /*0150*/  IMAD.X R0, RZ, RZ, UR19, P0 ;  /* 0x00000013ff007e24 */ /* 0x000fe400080e06ff */
[C---:B------:R-:W-:Y:S01]  /*0160*/  IMAD.SHL.U32 R12, R13.reuse, 0x4, RZ ;  /* 0x000000040d0c7824 */ /* 0x040fe200078e00ff */
[----:B------:R-:W-:Y:S01]  /*0170*/  ULEA.HI.X UR5, UR10, UR5, URZ, 0x2, UP0 ;  /* 0x000000050a057291 */ /* 0x000fe200080f14ff */
[----:B--2---:R-:W-:Y:S02]  /*0180*/  LEA R8, P1, R4, UR14, 0x2 ;  /* 0x0000000e04087c11 */ /* 0x004fe4000f8210ff */
[----:B------:R-:W-:Y:S02]  /*0190*/  SHF.L.U64.HI R13, R13, 0x2, R0 ;  /* 0x000000020d0d7819 */ /* 0x000fe40000010200 */
[----:B------:R-:W-:Y:S02]  /*01a0*/  IADD3 R6, P0, PT, R12, UR12, RZ ;  /* 0x0000000c0c067c10 */ /* 0x000fe4000ff1e0ff */
[----:B------:R-:W-:Y:S01]  /*01b0*/  LEA.HI.X R9, R4, UR15, R5, 0x2, P1 ;  /* 0x0000000f04097c11 */ /* 0x000fe200088f1405 */
[----:B------:R-:W-:Y:S01]  /*01c0*/  IMAD.U32 R4, RZ, RZ, UR4 ;  /* 0x00000004ff047e24 */ /* 0x000fe2000f8e00ff */
[----:B------:R-:W-:Y:S01]  /*01d0*/  IADD3.X R7, PT, PT, R13, UR13, RZ, P0, !PT ;  /* 0x0000000d0d077c10 */ /* 0x000fe200087fe4ff */
[----:B------:R-:W-:Y:S01]  /*01e0*/  IMAD.U32 R5, RZ, RZ, UR5 ;  /* 0x00000005ff057e24 */ /* 0x000fe2000f8e00ff */
[----:B------:R-:W0:Y:S02]  /*01f0*/  LDCU.64 UR4, c[0x0][0x3c8] ;  /* 0x00007900ff0477ac */ /* 0x000e240008000a00 */
[----:B---3--:R-:W2:Y:S04]  /*0200*/  LDG.E R9, desc[UR8][R8.64] ;  /* 0x0000000808097981 */ /* 0x008ea8000c1e1900 */
[----:B------:R-:W3:Y:S04]  /*0210*/  LDG.E R4, desc[UR8][R4.64] ;  /* 0x0000000804047981 */ /* 0x000ee8000c1e1900 */
[----:B------:R-:W3:Y:S01]  /*0220*/  LDG.E R7, desc[UR8][R6.64] ;  /* 0x0000000806077981 */ /* 0x000ee2000c1e1900 */
[----:B----4-:R-:W-:-:S02]  /*0230*/  IADD3 R12, P3, PT, R12, UR6, RZ ;  /* 0x000000060c0c7c10 */ /* 0x010fc4000ff7e0ff */
[C---:B0-----:R-:W-:Y:S02]  /*0240*/  LEA R10, P2, R2.reuse, UR4, 0x2 ;  /* 0x00000004020a7c11 */ /* 0x041fe4000f8410ff */
[----:B------:R-:W-:Y:S02]  /*0250*/  IADD3.X R13, PT, PT, R13, UR7, RZ, P3, !PT ;  /* 0x000000070d0d7c10 */ /* 0x000fe40009ffe4ff */
[----:B------:R-:W-:Y:S02]  /*0260*/  LEA.HI.X R11, R2, UR5, RZ, 0x2, P2 ;  /* 0x00000005020b7c11 */ /* 0x000fe400090f14ff */
[C---:B--2---:R-:W-:Y:S02]  /*0270*/  FSETP.GEU.AND P1, PT, R9.reuse, 1, PT ;  /* 0x3f8000000900780b */ /* 0x044fe40003f2e000 */
[----:B------:R-:W-:Y:S01]  /*0280*/  FSETP.GT.AND P0, PT, R9, RZ, PT ;  /* 0x000000ff0900720b */ /* 0x000fe20003f04000 */
[----:B---3--:R-:W-:-:S05]  /*0290*/  FMUL R0, R4, R7 ;  /* 0x0000000704007220 */ /* 0x008fca0000400000 */
[----:B------:R-:W-:-:S04]  /*02a0*/  FSEL R0, R0, RZ, !P1 ;  /* 0x000000ff00007208 */ /* 0x000fc80004800000 */
[----:B------:R-:W-:Y:S02]  /*02b0*/  FSEL R15, R0, RZ, P0 ;  /* 0x000000ff000f7208 */ /* 0x000fe40000000000 */
[----:B------:R-:W-:Y:S01]  /*02c0*/  ISETP.NE.U32.AND P0, PT, RZ, UR16, PT ;  /* 0x00000010ff007c0c */ /* 0x000fe2000bf05070 */
[----:B------:R-:W-:Y:S02]  /*02d0*/  FMUL R9, R4, R9 ;  /* 0x0000000904097220 */ /* 0x000fe40000400000 */
[----:B------:R0:W-:Y:S01]  /*02e0*/  REDG.E.ADD.F32.FTZ.RN.STRONG.GPU desc[UR8][R10.64], R15 ;  /* 0x0000000f0a0079a6 */ /* 0x0001e2000c12f308 */
[----:B------:R-:W-:-:S03]  /*02f0*/  ISETP.NE.AND.EX P0, PT, RZ, UR17, PT, P0 ;  /* 0x00000011ff007c0c */ /* 0x000fc6000bf05300 */
[----:B------:R0:W-:Y:S10]  /*0300*/  REDG.E.ADD.F32.FTZ.RN.STRONG.GPU desc[UR8][R12.64], R9 ;  /* 0x000000090c0079a6 */ /* 0x0001f4000c12f308 */
[----:B------:R-:W-:Y:S05]  /*0310*/  @!P0 EXIT ;  /* 0x000000000000894d */ /* 0x000fea0003800000 */
[----:B------:R-:W1:Y:S01]  /*0320*/  LDCU.64 UR18, c[0x0][0x388] ;  /* 0x00007100ff1277ac */ /* 0x000e620008000a00 */
[----:B------:R-:W2:Y:S01]  /*0330*/  LDCU.64 UR16, c[0x0][0x390] ;  /* 0x00007200ff1077ac */ /* 0x000ea20008000a00 */
[----:B------:R-:W3:Y:S01]  /*0340*/  LDCU.64 UR12, c[0x0][0x3b0] ;  /* 0x00007600ff0c77ac */ /* 0x000ee20008000a00 */
[----:B------:R-:W4:Y:S01]  /*0350*/  LDCU.64 UR14, c[0x0][0x3c0] ;  /* 0x00007800ff0e77ac */ /* 0x000f220008000a00 */
[----:B------:R-:W-:Y:S01]  /*0360*/  UMOV UR4, URZ ;  /* 0x000000ff00047c82 */ /* 0x000fe20008000000 */
[----:B------:R-:W-:-:S05]  /*0370*/  UMOV UR5, URZ ;  /* 0x000000ff00057c82 */ /* 0x000fca0008000000 */
.L_x_1:
[----:B--2---:R-:W-:-:S04]  /*0380*/  UIMAD.WIDE.U32 UR6, UR10, UR16, UR4 ;  /* 0x000000100a0672a5 */ /* 0x004fc8000f8e0004 */
[----:B------:R-:W-:Y:S02]  /*0390*/  UIMAD UR7, UR10, UR17, UR7 ;  /* 0x000000110a0772a4 */ /* 0x000fe4000f8e0207 */
[----:B---3--:R-:W-:-:S04]  /*03a0*/  ULEA UR11, UP0, UR6, UR12, 0x1 ;  /* 0x0000000c060b7291 */ /* 0x008fc8000f8008ff */
[----:B------:R-:W-:Y:S02]  /*03b0*/  ULEA.HI.X UR6, UR6, UR13, UR7, 0x1, UP0 ;  /* 0x0000000d06067291 */ /* 0x000fe400080f0c07 */
[----:B------:R-:W-:-:S04]  /*03c0*/  IMAD.U32 R4, RZ, RZ, UR11 ;  /* 0x0000000bff047e24 */ /* 0x000fc8000f8e00ff */
[----:B------:R-:W-:-:S05]  /*03d0*/  IMAD.U32 R5, RZ, RZ, UR6 ;  /* 0x00000006ff057e24 */ /* 0x000fca000f8e00ff */
[----:B------:R-:W2:Y:S02]  /*03e0*/  LDG.E.U16 R7, desc[UR8][R4.64] ;  /* 0x0000000804077981 */ /* 0x000ea4000c1e1500 */
[----:B--2---:R-:W-:-:S13]  /*03f0*/  ISETP.GT.U32.AND P0, PT, R7, 0x2ff, PT ;  /* 0x000002ff0700780c */ /* 0x004fda0003f04070 */
[----:B-1--4-:R-:W-:Y:S05]  /*0400*/  @P0 EXIT ;  /* 0x000000000000094d */ /* 0x012fea0003800000 */
[----:B------:R-:W-:Y:S02]  /*0410*/  IMAD.MOV.U32 R4, RZ, RZ, R2 ;  /* 0x000000ffff047224 */ /* 0x000fe400078e0002 */
[----:B------:R-:W-:Y:S02]  /*0420*/  IMAD.MOV.U32 R5, RZ, RZ, RZ ;  /* 0x000000ffff057224 */ /* 0x000fe400078e00ff */
[----:B------:R-:W-:-:S04]  /*0430*/  IMAD.WIDE.U32 R4, R7, UR18, R4 ;  /* 0x0000001207047c25 */ /* 0x000fc8000f8e0004 */
[----:B------:R-:W-:Y:S01]  /*0440*/  IMAD R5, R7, UR19, R5 ;  /* 0x0000001307057c24 */ /* 0x000fe2000f8e0205 */
[----:B------:R-:W-:-:S04]  /*0450*/  LEA R6, P0, R4, UR14, 0x2 ;  /* 0x0000000e04067c11 */ /* 0x000fc8000f8010ff */
[----:B------:R-:W-:-:S05]  /*0460*/  LEA.HI.X R7, R4, UR15, R5, 0x2, P0 ;  /* 0x0000000f04077c11 */ /* 0x000fca00080f1405 */
[----:B------:R1:W-:Y:S01]  /*0470*/  REDG.E.ADD.F32.FTZ.RN.STRONG.GPU desc[UR8][R6.64], R15 ;  /* 0x0000000f060079a6 */ /* 0x0003e2000c12f308 */
[----:B------:R-:W-:-:S04]  /*0480*/  UIADD3 UR4, UP0, UPT, UR4, 0x1, URZ ;  /* 0x0000000104047890 */ /* 0x000fc8000ff1e0ff */
[----:B------:R-:W-:Y:S02]  /*0490*/  UIADD3.X UR5, UPT, UPT, URZ, UR5, URZ, UP0, !UPT ;  /* 0x00000005ff057290 */ /* 0x000fe400087fe4ff */
[----:B------:R-:W-:-:S04]  /*04a0*/  UISETP.GE.U32.AND UP0, UPT, UR4, UR16, UPT ;  /* 0x000000100400728c */ /* 0x000fc8000bf06070 */
[----:B------:R-:W-:-:S09]  /*04b0*/  UISETP.GE.U32.AND.EX UP0, UPT, UR5, UR17, UPT, UP0 ;  /* 0x000000110500728c */ /* 0x000fd2000bf06100 */
[----:B-1----:R-:W-:Y:S05]  /*04c0*/  BRA.U !UP0, `(.L_x_1) ;  /* 0xfffffffd08ac7547 */ /* 0x002fea000b83ffff */
[----:B------:R-:W-:Y:S05]  /*04d0*/  EXIT ;  /* 0x000000000000794d */ /* 0x000fea0003800000 */
.L_x_2:
        /* <DEDUP_REMOVED lines=10> */
.L_x_26:


//--------------------- .text._Z15calculateErrorsmmPKfS0_S0_S0_S0_PfS1_ --------------------------
	.section	.text._Z15calculateErrorsmmPKfS0_S0_S0_S0_PfS1_,"ax",@progbits
	.align	128
        .global         _Z15calculateErrorsmmPKfS0_S0_S0_S0_PfS1_
        .type           _Z15calculateErrorsmmPKfS0_S0_S0_S0_PfS1_,@function
        .size           _Z15calculateErrorsmmPKfS0_S0_S0_S0_PfS1_,(.L_x_24 - _Z15calculateErrorsmmPKfS0_S0_S0_S0_PfS1_)
        .other          _Z15calculateErrorsmmPKfS0_S0_S0_S0_PfS1_,@"STO_CUDA_ENTRY STV_DEFAULT"
_Z15calculateErrorsmmPKfS0_S0_S0_S0_PfS1_:
.text._Z15calculateErrorsmmPKfS0_S0_S0_S0_PfS1_:
[----:B------:R-:W-:Y:S01]  /*0000*/  LDC R1, c[0x0][0x37c] ;  /* 0x0000df00ff017b82 */ /* 0x000fe20000000800 */
[----:B------:R-:W0:Y:S07]  /*0010*/  S2R R0, SR_TID.X ;  /* 0x0000000000007919 */ /* 0x000e2e0000002100 */
[----:B------:R-:W0:Y:S01]  /*0020*/  S2UR UR4, SR_CTAID.X ;  /* 0x00000000000479c3 */ /* 0x000e220000002500 */
[----:B------:R-:W1:Y:S07]  /*0030*/  LDCU.64 UR6, c[0x0][0x380] ;  /* 0x00007000ff0677ac */ /* 0x000e6e0008000a00 */
[----:B------:R-:W0:Y:S02]  /*0040*/  LDC R9, c[0x0][0x360] ;  /* 0x0000d800ff097b82 */ /* 0x000e240000000800 */
[----:B0-----:R-:W-:-:S05]  /*0050*/  IMAD R9, R9, UR4, R0 ;  /* 0x0000000409097c24 */ /* 0x001fca000f8e0200 */
[----:B-1----:R-:W-:-:S04]  /*0060*/  ISETP.GE.U32.AND P0, PT, R9, UR6, PT ;  /* 0x0000000609007c0c */ /* 0x002fc8000bf06070 */
[----:B------:R-:W-:-:S13]  /*0070*/  ISETP.GE.U32.AND.EX P0, PT, RZ, UR7, PT, P0 ;  /* 0x00000007ff007c0c */ /* 0x000fda000bf06100 */
[----:B------:R-:W-:Y:S05]  /*0080*/  @P0 EXIT ;  /* 0x000000000000094d */ /* 0x000fea0003800000 */
[----:B------:R-:W0:Y:S01]  /*0090*/  LDC.64 R4, c[0x0][0x398] ;  /* 0x0000e600ff047b82 */ /* 0x000e220000000a00 */
[----:B------:R-:W0:Y:S01]  /*00a0*/  LDCU.64 UR12, c[0x0][0x358] ;  /* 0x00006b00ff0c77ac */ /* 0x000e220008000a00 */
[----:B------:R-:W1:Y:S01]  /*00b0*/  LDCU.64 UR8, c[0x0][0x388] ;  /* 0x00007100ff0877ac */ /* 0x000e620008000a00 */
[----:B0-----:R0:W5:Y:S01]  /*00c0*/  LDG.E R0, desc[UR12][R4.64] ;  /* 0x0000000c04007981 */ /* 0x001162000c1e1900 */
[----:B-1----:R-:W-:Y:S02]  /*00d0*/  UISETP.NE.U32.AND UP0, UPT, UR8, URZ, UPT ;  /* 0x000000ff0800728c */ /* 0x002fe4000bf05070 */
[C---:B------:R-:W-:Y:S02]  /*00e0*/  IMAD.WIDE.U32 R2, R9.reuse, UR8, RZ ;  /* 0x0000000809027c25 */ /* 0x040fe4000f8e00ff */
[----:B------:R-:W-:Y:S02]  /*00f0*/  UISETP.NE.AND.EX UP0, UPT, UR9, URZ, UPT, UP0 ;  /* 0x000000ff0900728c */ /* 0x000fe4000bf05300 */
[----:B------:R-:W-:-:S07]  /*0100*/  IMAD R11, R9, UR9, R3 ;  /* 0x00000009090b7c24 */ /* 0x000fce000f8e0203 */
[----:B0-----:R-:W-:Y:S05]  /*0110*/  BRA.U !UP0, `(.L_x_3) ;  /* 0x0000000908cc7547 */ /* 0x001fea000b800000 */
[----:B------:R-:W-:Y:S02]  /*0120*/  UISETP.GE.U32.AND UP1, UPT, UR8, 0x10, UPT ;  /* 0x000000100800788c */ /* 0x000fe4000bf26070 */
[----:B------:R-:W-:Y:S02]  /*0130*/  ULOP3.LUT UR14, UR8, 0xf, URZ, 0xc0, !UPT ;  /* 0x0000000f080e7892 */ /* 0x000fe4000f8ec0ff */
[----:B------:R-:W-:Y:S02]  /*0140*/  UISETP.GE.U32.AND.EX UP1, UPT, UR9, URZ, UPT, UP1 ;  /* 0x000000ff0900728c */ /* 0x000fe4000bf26110 */
[----:B------:R-:W-:Y:S01]  /*0150*/  UISETP.NE.U32.AND UP0, UPT, UR14, URZ, UPT ;  /* 0x000000ff0e00728c */ /* 0x000fe2000bf05070 */
[----:B------:R-:W-:Y:S01]  /*0160*/  UMOV UR5, URZ ;  /* 0x000000ff00057c82 */ /* 0x000fe20008000000 */
[----:B------:R-:W-:Y:S02]  /*0170*/  UMOV UR6, URZ ;  /* 0x000000ff00067c82 */ /* 0x000fe40008000000 */
[----:B------:R-:W-:-:S03]  /*0180*/  UISETP.NE.AND.EX UP0, UPT, URZ, URZ, UPT, UP0 ;  /* 0x000000ffff00728c */ /* 0x000fc6000bf05300 */
[----:B------:R-:W-:Y:S08]  /*0190*/  BRA.U !UP1, `(.L_x_4) ;  /* 0x00000005091c7547 */ /* 0x000ff0000b800000 */
[----:B------:R-:W0:Y:S01]  /*01a0*/  LDCU.64 UR16, c[0x0][0x3a0] ;  /* 0x00007400ff1077ac */ /* 0x000e220008000a00 */
[----:B------:R-:W1:Y:S01]  /*01b0*/  LDCU.64 UR10, c[0x0][0x390] ;  /* 0x00007200ff0a77ac */ /* 0x000e620008000a00 */
[----:B------:R-:W2:Y:S01]  /*01c0*/  LDCU UR6, c[0x0][0x38c] ;  /* 0x00007180ff0677ac */ /* 0x000ea20008000800 */
[----:B------:R-:W-:Y:S01]  /*01d0*/  ULOP3.LUT UR5, UR8, 0xfffffff0, URZ, 0xc0, !UPT ;  /* 0xfffffff008057892 */ /* 0x000fe2000f8ec0ff */
[----:B0-----:R-:W-:Y:S01]  /*01e0*/  LEA R4, P0, R2, UR16, 0x2 ;  /* 0x0000001002047c11 */ /* 0x001fe2000f8010ff */
[----:B-1----:R-:W-:-:S03]  /*01f0*/  UIADD3 UR4, UP1, UPT, UR10, 0x20, URZ ;  /* 0x000000200a047890 */ /* 0x002fc6000ff3e0ff */
[----:B------:R-:W-:Y:S02]  /*0200*/  IADD3 R4, P1, PT, R4, 0x20, RZ ;  /* 0x0000002004047810 */ /* 0x000fe40007f3e0ff */
[----:B------:R-:W-:Y:S01]  /*0210*/  LEA.HI.X R5, R2, UR17, R11, 0x2, P0 ;  /* 0x0000001102057c11 */ /* 0x000fe200080f140b */
[----:B------:R-:W-:Y:S01]  /*0220*/  UIADD3.X UR7, UPT, UPT, URZ, UR11, URZ, UP1, !UPT ;  /* 0x0000000bff077290 */ /* 0x000fe20008ffe4ff */
[----:B------:R-:W-:Y:S01]  /*0230*/  IMAD.U32 R6, RZ, RZ, UR4 ;  /* 0x00000004ff067e24 */ /* 0x000fe2000f8e00ff */
[----:B------:R-:W-:Y:S02]  /*0240*/  UMOV UR4, UR5 ;  /* 0x0000000500047c82 */ /* 0x000fe40008000000 */
[----:B------:R-:W-:Y:S02]  /*0250*/  IMAD.X R5, RZ, RZ, R5, P1 ;  /* 0x000000ffff057224 */ /* 0x000fe400008e0605 */
[----:B------:R-:W-:Y:S01]  /*0260*/  IMAD.U32 R7, RZ, RZ, UR7 ;  /* 0x00000007ff077e24 */ /* 0x000fe2000f8e00ff */
[----:B--2---:R-:W-:-:S06]  /*0270*/  UMOV UR7, UR6 ;  /* 0x0000000600077c82 */ /* 0x004fcc0008000000 */
.L_x_5:
[----:B------:R-:W2:Y:S04]  /*0280*/  LDG.E R19, desc[UR12][R4.64+-0x20] ;  /* 0xffffe00c04137981 */ /* 0x000ea8000c1e1900 */
[----:B------:R-:W2:Y:S04]  /*0290*/  LDG.E R14, desc[UR12][R6.64+-0x20] ;  /* 0xffffe00c060e7981 */ /* 0x000ea8000c1e1900 */
[----:B------:R-:W3:Y:S04]  /*02a0*/  LDG.E R21, desc[UR12][R4.64+-0x1c] ;  /* 0xffffe40c04157981 */ /* 0x000ee8000c1e1900 */
[----:B------:R-:W3:Y:S04]  /*02b0*/  LDG.E R22, desc[UR12][R6.64+-0x1c] ;  /* 0xffffe40c06167981 */ /* 0x000ee8000c1e1900 */
[----:B------:R-:W4:Y:S04]  /*02c0*/  LDG.E R16, desc[UR12][R4.64+-0x18] ;  /* 0xffffe80c04107981 */ /* 0x000f28000c1e1900 */
        /* <DEDUP_REMOVED lines=10> */
[----:B------:R-:W4:Y:S01]  /*0370*/  LDG.E R17, desc[UR12][R6.64+-0x4] ;  /* 0xfffffc0c06117981 */ /* 0x000f22000c1e1900 */
[----:B--2--5:R-:W-:-:S03]  /*0380*/  FFMA R14, R19, R14, R0 ;  /* 0x0000000e130e7223 */ /* 0x024fc60000000000 */
[----:B------:R-:W2:Y:S04]  /*0390*/  LDG.E R0, desc[UR12][R4.64] ;  /* 0x0000000c04007981 */ /* 0x000ea8000c1e1900 */
[----:B------:R-:W2:Y:S01]  /*03a0*/  LDG.E R19, desc[UR12][R6.64] ;  /* 0x0000000c06137981 */ /* 0x000ea2000c1e1900 */
[----:B---3--:R-:W-:-:S03]  /*03b0*/  FFMA R29, R21, R22, R14 ;  /* 0x00000016151d7223 */ /* 0x008fc6000000000e */
[----:B------:R-:W3:Y:S04]  /*03c0*/  LDG.E R14, desc[UR12][R4.64+0x4] ;  /* 0x0000040c040e7981 */ /* 0x000ee8000c1e1900 */
[----:B------:R-:W3:Y:S01]  /*03d0*/  LDG.E R21, desc[UR12][R6.64+0x4] ;  /* 0x0000040c06157981 */ /* 0x000ee2000c1e1900 */
[----:B----4-:R-:W-:-:S03]  /*03e0*/  FFMA R22, R16, R23, R29 ;  /* 0x0000001710167223 */ /* 0x010fc6000000001d */
[----:B------:R-:W4:Y:S04]  /*03f0*/  LDG.E R16, desc[UR12][R4.64+0x8] ;  /* 0x0000080c04107981 */ /* 0x000f28000c1e1900 */
[----:B------:R-:W4:Y:S01]  /*0400*/  LDG.E R23, desc[UR12][R6.64+0x8] ;  /* 0x0000080c06177981 */ /* 0x000f22000c1e1900 */
[----:B------:R-:W-:-:S03]  /*0410*/  FFMA R29, R25, R18, R22 ;  /* 0x00000012191d7223 */ /* 0x000fc60000000016 */
        /* <DEDUP_REMOVED lines=12> */
[----:B------:R0:W4:Y:S04]  /*04e0*/  LDG.E R12, desc[UR12][R4.64+0x1c] ;  /* 0x00001c0c040c7981 */ /* 0x000128000c1e1900 */
[----:B------:R1:W4:Y:S01]  /*04f0*/  LDG.E R17, desc[UR12][R6.64+0x1c] ;  /* 0x00001c0c06117981 */ /* 0x000322000c1e1900 */
[----:B------:R-:W-:-:S04]  /*0500*/  UIADD3 UR4, UP1, UPT, UR4, -0x10, URZ ;  /* 0xfffffff004047890 */ /* 0x000fc8000ff3e0ff */
[----:B------:R-:W-:Y:S01]  /*0510*/  UIADD3.X UR7, UPT, UPT, UR7, -0x1, URZ, UP1, !UPT ;  /* 0xffffffff07077890 */ /* 0x000fe20008ffe4ff */
[----:B0-----:R-:W-:Y:S01]  /*0520*/  IADD3 R4, P0, PT, R4, 0x40, RZ ;  /* 0x0000004004047810 */ /* 0x001fe20007f1e0ff */
[----:B------:R-:W-:Y:S01]  /*0530*/  UISETP.NE.U32.AND UP1, UPT, UR4, URZ, UPT ;  /* 0x000000ff0400728c */ /* 0x000fe2000bf25070 */
[----:B-1----:R-:W-:-:S03]  /*0540*/  IADD3 R6, P1, PT, R6, 0x40, RZ ;  /* 0x0000004006067810 */ /* 0x002fc60007f3e0ff */
[----:B------:R-:W-:Y:S01]  /*0550*/  UISETP.NE.AND.EX UP1, UPT, UR7, URZ, UPT, UP1 ;  /* 0x000000ff0700728c */ /* 0x000fe2000bf25310 */
[----:B------:R-:W-:Y:S01]  /*0560*/  IMAD.X R5, RZ, RZ, R5, P0 ;  /* 0x000000ffff057224 */ /* 0x000fe200000e0605 */
[----:B------:R-:W-:Y:S01]  /*0570*/  IADD3.X R7, PT, PT, RZ, R7, RZ, P1, !PT ;  /* 0x00000007ff077210 */ /* 0x000fe20000ffe4ff */
[----:B--2---:R-:W-:-:S04]  /*0580*/  FFMA R19, R0, R19, R29 ;  /* 0x0000001300137223 */ /* 0x004fc8000000001d */
[----:B---3--:R-:W-:-:S04]  /*0590*/  FFMA R19, R14, R21, R19 ;  /* 0x000000150e137223 */ /* 0x008fc80000000013 */
[----:B----4-:R-:W-:-:S04]  /*05a0*/  FFMA R19, R16, R23, R19 ;  /* 0x0000001710137223 */ /* 0x010fc80000000013 */
[----:B------:R-:W-:-:S04]  /*05b0*/  FFMA R19, R18, R25, R19 ;  /* 0x0000001912137223 */ /* 0x000fc80000000013 */
[----:B------:R-:W-:-:S04]  /*05c0*/  FFMA R19, R20, R27, R19 ;  /* 0x0000001b14137223 */ /* 0x000fc80000000013 */
[----:B------:R-:W-:-:S04]  /*05d0*/  FFMA R8, R8, R13, R19 ;  /* 0x0000000d08087223 */ /* 0x000fc80000000013 */
[----:B------:R-:W-:-:S04]  /*05e0*/  FFMA R15, R15, R10, R8 ;  /* 0x0000000a0f0f7223 */ /* 0x000fc80000000008 */
[----:B------:R-:W-:Y:S01]  /*05f0*/  FFMA R0, R12, R17, R15 ;  /* 0x000000110c007223 */ /* 0x000fe2000000000f */
[----:B------:R-:W-:Y:S06]  /*0600*/  BRA.U UP1, `(.L_x_5) ;  /* 0xfffffffd011c7547 */ /* 0x000fec000b83ffff */
.L_x_4:
[----:B------:R-:W-:Y:S05]  /*0610*/  BRA.U !UP0, `(.L_x_3) ;  /* 0x00000005088c7547 */ /* 0x000fea000b800000 */
[----:B------:R-:W0:Y:S01]  /*0620*/  LDCU UR8, c[0x0][0x388] ;  /* 0x00007100ff0877ac */ /* 0x000e220008000800 */
[----:B------:R-:W-:-:S04]  /*0630*/  UISETP.GE.U32.AND UP1, UPT, UR14, 0x8, UPT ;  /* 0x000000080e00788c */ /* 0x000fc8000bf26070 */
[----:B------:R-:W-:Y:S02]  /*0640*/  UISETP.GE.U32.AND.EX UP1, UPT, URZ, URZ, UPT, UP1 ;  /* 0x000000ffff00728c */ /* 0x000fe4000bf26110 */
[----:B0-----:R-:W-:-:S04]  /*0650*/  ULOP3.LUT UR9, UR8, 0x7, URZ, 0xc0, !UPT ;  /* 0x0000000708097892 */ /* 0x001fc8000f8ec0ff */
[----:B------:R-:W-:-:S04]  /*0660*/  UISETP.NE.U32.AND UP0, UPT, UR9, URZ, UPT ;  /* 0x000000ff0900728c */ /* 0x000fc8000bf05070 */
[----:B------:R-:W-:Y:S01]  /*0670*/  UISETP.NE.AND.EX UP0, UPT, URZ, URZ, UPT, UP0 ;  /* 0x000000ffff00728c */ /* 0x000fe2000bf05300 */
[----:B------:R-:W-:Y:S10]  /*0680*/  BRA.U !UP1, `(.L_x_6) ;  /* 0x0000000109907547 */ /* 0x000ff4000b800000 */
[----:B------:R-:W0:Y:S01]  /*0690*/  LDCU.64 UR10, c[0x0][0x390] ;  /* 0x00007200ff0a77ac */ /* 0x000e220008000a00 */
[----:B------:R-:W-:Y:S01]  /*06a0*/  IADD3 R4, P0, PT, R2, UR5, RZ ;  /* 0x0000000502047c10 */ /* 0x000fe2000ff1e0ff */
[----:B------:R-:W1:Y:S03]  /*06b0*/  LDCU.64 UR14, c[0x0][0x3a0] ;  /* 0x00007400ff0e77ac */ /* 0x000e660008000a00 */
[----:B------:R-:W-:Y:S01]  /*06c0*/  IADD3.X R5, PT, PT, R11, UR6, RZ, P0, !PT ;  /* 0x000000060b057c10 */ /* 0x000fe200087fe4ff */
[----:B0-----:R-:W-:-:S04]  /*06d0*/  ULEA UR4, UP1, UR5, UR10, 0x2 ;  /* 0x0000000a05047291 */ /* 0x001fc8000f8210ff */
[----:B------:R-:W-:Y:S01]  /*06e0*/  ULEA.HI.X UR7, UR5, UR11, UR6, 0x2, UP1 ;  /* 0x0000000b05077291 */ /* 0x000fe200088f1406 */
[----:B-1----:R-:W-:-:S04]  /*06f0*/  LEA R6, P0, R4, UR14, 0x2 ;  /* 0x0000000e04067c11 */ /* 0x002fc8000f8010ff */
[----:B------:R-:W-:Y:S01]  /*0700*/  LEA.HI.X R7, R4, UR15, R5, 0x2, P0 ;  /* 0x0000000f04077c11 */ /* 0x000fe200080f1405 */
[----:B------:R-:W-:Y:S02]  /*0710*/  IMAD.U32 R4, RZ, RZ, UR4 ;  /* 0x00000004ff047e24 */ /* 0x000fe4000f8e00ff */
[----:B------:R-:W-:Y:S02]  /*0720*/  IMAD.U32 R5, RZ, RZ, UR7 ;  /* 0x00000007ff057e24 */ /* 0x000fe4000f8e00ff */
        /* <DEDUP_REMOVED lines=16> */
[----:B------:R-:W-:-:S04]  /*0830*/  UIADD3 UR5, UP1, UPT, UR5, 0x8, URZ ;  /* 0x0000000805057890 */ /* 0x000fc8000ff3e0ff */
[----:B------:R-:W-:Y:S01]  /*0840*/  UIADD3.X UR6, UPT, UPT, URZ, UR6, URZ, UP1, !UPT ;  /* 0x00000006ff067290 */ /* 0x000fe20008ffe4ff */
[----:B--2--5:R-:W-:-:S04]  /*0850*/  FFMA R14, R17, R14, R0 ;  /* 0x0000000e110e7223 */ /* 0x024fc80000000000 */
[----:B---3--:R-:W-:-:S04]  /*0860*/  FFMA R14, R19, R16, R14 ;  /* 0x00000010130e7223 */ /* 0x008fc8000000000e */
[----:B----4-:R-:W-:-:S04]  /*0870*/  FFMA R14, R21, R18, R14 ;  /* 0x00000012150e7223 */ /* 0x010fc8000000000e */
[----:B------:R-:W-:-:S04]  /*0880*/  FFMA R14, R23, R20, R14 ;  /* 0x00000014170e7223 */ /* 0x000fc8000000000e */
[----:B------:R-:W-:-:S04]  /*0890*/  FFMA R25, R25, R22, R14 ;  /* 0x0000001619197223 */ /* 0x000fc8000000000e */
[----:B------:R-:W-:-:S04]  /*08a0*/  FFMA R15, R12, R15, R25 ;  /* 0x0000000f0c0f7223 */ /* 0x000fc80000000019 */
[----:B------:R-:W-:-:S04]  /*08b0*/  FFMA R13, R8, R13, R15 ;  /* 0x0000000d080d7223 */ /* 0x000fc8000000000f */
[----:B------:R-:W-:-:S07]  /*08c0*/  FFMA R0, R10, R24, R13 ;  /* 0x000000180a007223 */ /* 0x000fce000000000d */
.L_x_6:
[----:B------:R-:W-:Y:S05]  /*08d0*/  BRA.U !UP0, `(.L_x_3) ;  /* 0x0000000108dc7547 */ /* 0x000fea000b800000 */
[----:B------:R-:W-:Y:S02]  /*08e0*/  UISETP.GE.U32.AND UP1, UPT, UR9, 0x4, UPT ;  /* 0x000000040900788c */ /* 0x000fe4000bf26070 */
[----:B------:R-:W-:Y:S02]  /*08f0*/  ULOP3.LUT UR8, UR8, 0x3, URZ, 0xc0, !UPT ;  /* 0x0000000308087892 */ /* 0x000fe4000f8ec0ff */
[----:B------:R-:W-:Y:S02]  /*0900*/  UISETP.GE.U32.AND.EX UP1, UPT, URZ, URZ, UPT, UP1 ;  /* 0x000000ffff00728c */ /* 0x000fe4000bf26110 */
[----:B------:R-:W-:Y:S01]  /*0910*/  UISETP.NE.U32.AND UP0, UPT, UR8, URZ, UPT ;  /* 0x000000ff0800728c */ /* 0x000fe2000bf05070 */
[----:B------:R-:W-:-:S03]  /*0920*/  UMOV UR4, URZ ;  /* 0x000000ff00047c82 */ /* 0x000fc60008000000 */
[----:B------:R-:W-:-:S03]  /*0930*/  UISETP.NE.AND.EX UP0, UPT, UR4, URZ, UPT, UP0 ;  /* 0x000000ff0400728c */ /* 0x000fc6000bf05300 */
[----:B------:R-:W-:Y:S08]  /*0940*/  BRA.U !UP1, `(.L_x_7) ;  /* 0x0000000109607547 */ /* 0x000ff0000b800000 */
        /* <DEDUP_REMOVED lines=23> */
[----:B------:R-:W-:-:S07]  /*0ac0*/  FFMA R0, R19, R14, R8 ;  /* 0x0000000e13007223 */ /* 0x000fce0000000008 */
.L_x_7:
[----:B------:R-:W-:Y:S05]  /*0ad0*/  BRA.U !UP0, `(.L_x_3) ;  /* 0x00000001085c7547 */ /* 0x000fea000b800000 */
[----:B------:R-:W0:Y:S01]  /*0ae0*/  LDCU.64 UR14, c[0x0][0x3a0] ;  /* 0x00007400ff0e77ac */ /* 0x000e220008000a00 */
[----:B------:R-:W-:Y:S01]  /*0af0*/  IADD3 R13, P0, PT, R2, UR5, RZ ;  /* 0x00000005020d7c10 */ /* 0x000fe2000ff1e0ff */
[----:B------:R-:W1:Y:S03]  /*0b00*/  LDCU.64 UR10, c[0x0][0x390] ;  /* 0x00007200ff0a77ac */ /* 0x000e660008000a00 */
[----:B------:R-:W-:Y:S02]  /*0b10*/  IADD3.X R6, PT, PT, R11, UR6, RZ, P0, !PT ;  /* 0x000000060b067c10 */ /* 0x000fe400087fe4ff */
[----:B0-----:R-:W-:Y:S01]  /*0b20*/  LEA R4, P1, R13, UR14, 0x2 ;  /* 0x0000000e0d047c11 */ /* 0x001fe2000f8210ff */
[----:B-1----:R-:W-:-:S03]  /*0b30*/  ULEA UR7, UP0, UR5, UR10, 0x2 ;  /* 0x0000000a05077291 */ /* 0x002fc6000f8010ff */
[----:B------:R-:W-:Y:S01]  /*0b40*/  LEA.HI.X R13, R13, UR15, R6, 0x2, P1 ;  /* 0x0000000f0d0d7c11 */ /* 0x000fe200088f1406 */
[----:B------:R-:W-:-:S12]  /*0b50*/  ULEA.HI.X UR5, UR5, UR11, UR6, 0x2, UP0 ;  /* 0x0000000b05057291 */ /* 0x000fd800080f1406 */
.L_x_8:
[----:B------:R-:W-:Y:S01]  /*0b60*/  MOV R6, UR7 ;  /* 0x0000000700067c02 */ /* 0x000fe20008000f00 */
[----:B------:R-:W-:Y:S02]  /*0b70*/  IMAD.MOV.U32 R5, RZ, RZ, R13 ;  /* 0x000000ffff057224 */ /* 0x000fe400078e000d */
[----:B------:R-:W-:-:S04]  /*0b80*/  IMAD.U32 R7, RZ, RZ, UR5 ;  /* 0x00000005ff077e24 */ /* 0x000fc8000f8e00ff */
[----:B------:R0:W2:Y:S04]  /*0b90*/  LDG.E R5, desc[UR12][R4.64] ;  /* 0x0000000c04057981 */ /* 0x0000a8000c1e1900 */
[----:B------:R-:W2:Y:S01]  /*0ba0*/  LDG.E R6, desc[UR12][R6.64] ;  /* 0x0000000c06067981 */ /* 0x000ea2000c1e1900 */
[----:B------:R-:W-:Y:S02]  /*0bb0*/  UIADD3 UR8, UP0, UPT, UR8, -0x1, URZ ;  /* 0xffffffff08087890 */ /* 0x000fe4000ff1e0ff */
[----:B------:R-:W-:Y:S02]  /*0bc0*/  UIADD3 UR7, UP1, UPT, UR7, 0x4, URZ ;  /* 0x0000000407077890 */ /* 0x000fe4000ff3e0ff */
[----:B------:R-:W-:Y:S01]  /*0bd0*/  UIADD3.X UR4, UPT, UPT, UR4, -0x1, URZ, UP0, !UPT ;  /* 0xffffffff04047890 */ /* 0x000fe200087fe4ff */
[----:B0-----:R-:W-:Y:S01]  /*0be0*/  IADD3 R4, P0, PT, R4, 0x4, RZ ;  /* 0x0000000404047810 */ /* 0x001fe20007f1e0ff */
[----:B------:R-:W-:-:S02]  /*0bf0*/  UISETP.NE.U32.AND UP0, UPT, UR8, URZ, UPT ;  /* 0x000000ff0800728c */ /* 0x000fc4000bf05070 */
[----:B------:R-:W-:Y:S02]  /*0c00*/  UIADD3.X UR5, UPT, UPT, URZ, UR5, URZ, UP1, !UPT ;  /* 0x00000005ff057290 */ /* 0x000fe40008ffe4ff */
[----:B------:R-:W-:Y:S01]  /*0c10*/  UISETP.NE.AND.EX UP0, UPT, UR4, URZ, UPT, UP0 ;  /* 0x000000ff0400728c */ /* 0x000fe2000bf05300 */
[----:B------:R-:W-:Y:S02]  /*0c20*/  IMAD.X R13, RZ, RZ, R13, P0 ;  /* 0x000000ffff0d7224 */ /* 0x000fe400000e060d */
[----:B--2--5:R-:W-:-:S06]  /*0c30*/  FFMA R0, R5, R6, R0 ;  /* 0x0000000605007223 */ /* 0x024fcc0000000000 */
[----:B------:R-:W-:Y:S05]  /*0c40*/  BRA.U UP0, `(.L_x_8) ;  /* 0xfffffffd00c47547 */ /* 0x000fea000b83ffff */
.L_x_3:
[----:B------:R-:W0:Y:S02]  /*0c50*/  LDC.64 R4, c[0x0][0x388] ;  /* 0x0000e200ff047b82 */ /* 0x000e240000000a00 */
[----:B0-----:R-:W-:-:S04]  /*0c60*/  ISETP.NE.U32.AND P0, PT, R4, RZ, PT ;  /* 0x000000ff0400720c */ /* 0x001fc80003f05070 */
[----:B------:R-:W-:-:S13]  /*0c70*/  ISETP.NE.AND.EX P0, PT, R5, RZ, PT, P0 ;  /* 0x000000ff0500720c */ /* 0x000fda0003f05300 */
[----:B------:R-:W-:Y:S05]  /*0c80*/  @!P0 BRA `(.L_x_9) ;  /* 0x0000000400f08947 */ /* 0x000fea0003800000 */
[C---:B------:R-:W-:Y:S02]  /*0c90*/  ISETP.GE.U32.AND P1, PT, R4.reuse, 0x8, PT ;  /* 0x000000080400780c */ /* 0x040fe40003f26070 */
[----:B------:R-:W-:Y:S02]  /*0ca0*/  CS2R R6, SRZ ;  /* 0x0000000000067805 */ /* 0x000fe4000001ff00 */
[----:B------:R-:W-:Y:S02]  /*0cb0*/  LOP3.LUT R24, R4, 0x7, RZ, 0xc0, !PT ;  /* 0x0000000704187812 */ /* 0x000fe400078ec0ff */
[----:B------:R-:W-:Y:S02]  /*0cc0*/  ISETP.GE.U32.AND.EX P1, PT, R5, RZ, PT, P1 ;  /* 0x000000ff0500720c */ /* 0x000fe40003f26110 */
[----:B------:R-:W-:-:S04]  /*0cd0*/  ISETP.NE.U32.AND P0, PT, R24, RZ, PT ;  /* 0x000000ff1800720c */ /* 0x000fc80003f05070 */
[----:B------:R-:W-:-:S07]  /*0ce0*/  ISETP.NE.AND.EX P0, PT, RZ, RZ, PT, P0 ;  /* 0x000000ffff00720c */ /* 0x000fce0003f05300 */
[----:B------:R-:W-:Y:S06]  /*0cf0*/  @!P1 BRA `(.L_x_10) ;  /* 0x0000000000c49947 */ /* 0x000fec0003800000 */
[----:B------:R-:W0:Y:S01]  /*0d00*/  LDC.64 R14, c[0x0][0x390] ;  /* 0x0000e400ff0e7b82 */ /* 0x000e220000000a00 */
[----:B------:R-:W1:Y:S01]  /*0d10*/  LDCU.64 UR4, c[0x0][0x3a8] ;  /* 0x00007500ff0477ac */ /* 0x000e620008000a00 */
[----:B------:R-:W-:-:S05]  /*0d20*/  LOP3.LUT R7, R4, 0xfffffff8, RZ, 0xc0, !PT ;  /* 0xfffffff804077812 */ /* 0x000fca00078ec0ff */
[----:B------:R-:W-:Y:S01]  /*0d30*/  IMAD.MOV.U32 R8, RZ, RZ, R7 ;  /* 0x000000ffff087224 */ /* 0x000fe200078e0007 */
[----:B------:R-:W2:Y:S01]  /*0d40*/  LDC R6, c[0x0][0x38c] ;  /* 0x0000e300ff067b82 */ /* 0x000ea20000000800 */
[----:B-1----:R-:W-:-:S04]  /*0d50*/  LEA R16, P1, R2, UR4, 0x2 ;  /* 0x0000000402107c11 */ /* 0x002fc8000f8210ff */
[----:B------:R-:W-:Y:S02]  /*0d60*/  IADD3 R16, P2, PT, R16, 0x10, RZ ;  /* 0x0000001010107810 */ /* 0x000fe40007f5e0ff */
[----:B0-----:R-:W-:Y:S02]  /*0d70*/  LEA R17, P3, R4, R14, 0x2 ;  /* 0x0000000e04117211 */ /* 0x001fe400078610ff */
[----:B------:R-:W-:Y:S02]  /*0d80*/  LEA.HI.X R13, R2, UR5, R11, 0x2, P1 ;  /* 0x00000005020d7c11 */ /* 0x000fe400088f140b */
[----:B------:R-:W-:Y:S02]  /*0d90*/  IADD3 R17, P4, PT, R17, 0x10, RZ ;  /* 0x0000001011117810 */ /* 0x000fe40007f9e0ff */
[----:B------:R-:W-:Y:S01]  /*0da0*/  LEA.HI.X R15, R4, R15, R5, 0x2, P3 ;  /* 0x0000000f040f7211 */ /* 0x000fe200018f1405 */
[----:B------:R-:W-:Y:S01]  /*0db0*/  IMAD.X R13, RZ, RZ, R13, P2 ;  /* 0x000000ffff0d7224 */ /* 0x000fe200010e060d */
[----:B--2---:R-:W-:-:S03]  /*0dc0*/  MOV R10, R6 ;  /* 0x00000006000a7202 */ /* 0x004fc60000000f00 */
[----:B------:R-:W-:-:S07]  /*0dd0*/  IMAD.X R15, RZ, RZ, R15, P4 ;  /* 0x000000ffff0f7224 */ /* 0x000fce00020e060f */
.L_x_11:
[----:B------:R-:W-:Y:S01]  /*0de0*/  IMAD.MOV.U32 R12, RZ, RZ, R16 ;  /* 0x000000ffff0c7224 */ /* 0x000fe200078e0010 */
[----:B------:R-:W-:-:S04]  /*0df0*/  MOV R14, R17 ;  /* 0x00000011000e7202 */ /* 0x000fc80000000f00 */
        /* <DEDUP_REMOVED lines=17> */
[----:B------:R0:W4:Y:S04]  /*0f10*/  LDG.E R21, desc[UR12][R12.64+0xc] ;  /* 0x00000c0c0c157981 */ /* 0x000128000c1e1900 */
[----:B------:R1:W4:Y:S01]  /*0f20*/  LDG.E R22, desc[UR12][R14.64+0xc] ;  /* 0x00000c0c0e167981 */ /* 0x000322000c1e1900 */
[----:B------:R-:W-:-:S04]  /*0f30*/  IADD3 R8, P1, PT, R8, -0x8, RZ ;  /* 0xfffffff808087810 */ /* 0x000fc80007f3e0ff */
[----:B------:R-:W-:Y:S02]  /*0f40*/  IADD3.X R10, PT, PT, R10, -0x1, RZ, P1, !PT ;  /* 0xffffffff0a0a7810 */ /* 0x000fe40000ffe4ff */
[----:B------:R-:W-:Y:S01]  /*0f50*/  ISETP.NE.U32.AND P1, PT, R8, RZ, PT ;  /* 0x000000ff0800720c */ /* 0x000fe20003f25070 */
[----:B------:R-:W-:-:S03]  /*0f60*/  FFMA R17, R16, R17, R27 ;  /* 0x0000001110117223 */ /* 0x000fc6000000001b */
[----:B------:R-:W-:Y:S02]  /*0f70*/  ISETP.NE.AND.EX P1, PT, R10, RZ, PT, P1 ;  /* 0x000000ff0a00720c */ /* 0x000fe40003f25310 */
[----:B------:R-:W-:-:S05]  /*0f80*/  IADD3 R16, P2, PT, R12, 0x20, RZ ;  /* 0x000000200c107810 */ /* 0x000fca0007f5e0ff */
[----:B0-----:R-:W-:Y:S02]  /*0f90*/  IMAD.X R13, RZ, RZ, R13, P2 ;  /* 0x000000ffff0d7224 */ /* 0x001fe400010e060d */
[----:B--2---:R-:W-:-:S04]  /*0fa0*/  FFMA R17, R0, R19, R17 ;  /* 0x0000001300117223 */ /* 0x004fc80000000011 */
[----:B---3--:R-:W-:Y:S01]  /*0fb0*/  FFMA R20, R20, R23, R17 ;  /* 0x0000001714147223 */ /* 0x008fe20000000011 */
[----:B------:R-:W-:-:S03]  /*0fc0*/  IADD3 R17, P3, PT, R14, 0x20, RZ ;  /* 0x000000200e117810 */ /* 0x000fc60007f7e0ff */
[----:B----4-:R-:W-:Y:S02]  /*0fd0*/  FFMA R18, R25, R18, R20 ;  /* 0x0000001219127223 */ /* 0x010fe40000000014 */
[----:B-1----:R-:W-:Y:S02]  /*0fe0*/  IMAD.X R15, RZ, RZ, R15, P3 ;  /* 0x000000ffff0f7224 */ /* 0x002fe400018e060f */
[----:B------:R-:W-:Y:S01]  /*0ff0*/  FFMA R0, R21, R22, R18 ;  /* 0x0000001615007223 */ /* 0x000fe20000000012 */
[----:B------:R-:W-:Y:S06]  /*1000*/  @P1 BRA `(.L_x_11) ;  /* 0xfffffffc00741947 */ /* 0x000fec000383ffff */
.L_x_10:
[----:B------:R-:W-:Y:S05]  /*1010*/  @!P0 BRA `(.L_x_9) ;  /* 0x00000004000c8947 */ /* 0x000fea0003800000 */
[----:B------:R-:W-:Y:S02]  /*1020*/  ISETP.GE.U32.AND P1, PT, R24, 0x4, PT ;  /* 0x000000041800780c */ /* 0x000fe40003f26070 */
[----:B------:R-:W-:Y:S02]  /*1030*/  LOP3.LUT R20, R4, 0x3, RZ, 0xc0, !PT ;  /* 0x0000000304147812 */ /* 0x000fe400078ec0ff */
[----:B------:R-:W-:Y:S02]  /*1040*/  ISETP.GE.U32.AND.EX P1, PT, RZ, RZ, PT, P1 ;  /* 0x000000ffff00720c */ /* 0x000fe40003f26110 */
[----:B------:R-:W-:-:S04]  /*1050*/  ISETP.NE.U32.AND P0, PT, R20, RZ, PT ;  /* 0x000000ff1400720c */ /* 0x000fc80003f05070 */
[----:B------:R-:W-:-:S07]  /*1060*/  ISETP.NE.AND.EX P0, PT, RZ, RZ, PT, P0 ;  /* 0x000000ffff00720c */ /* 0x000fce0003f05300 */
[----:B------:R-:W-:Y:S06]  /*1070*/  @!P1 BRA `(.L_x_12) ;  /* 0x0000000000609947 */ /* 0x000fec0003800000 */
[----:B------:R-:W0:Y:S01]  /*1080*/  LDC.64 R12, c[0x0][0x390] ;  /* 0x0000e400ff0c7b82 */ /* 0x000e220000000a00 */
[----:B------:R-:W1:Y:S01]  /*1090*/  LDCU.64 UR4, c[0x0][0x3a8] ;  /* 0x00007500ff0477ac */ /* 0x000e620008000a00 */
[C---:B------:R-:W-:Y:S02]  /*10a0*/  IADD3 R8, P2, PT, R7.reuse, R4, RZ ;  /* 0x0000000407087210 */ /* 0x040fe40007f5e0ff */
[----:B------:R-:W-:-:S03]  /*10b0*/  IADD3 R15, P1, PT, R7, R2, RZ ;  /* 0x00000002070f7210 */ /* 0x000fc60007f3e0ff */
[C---:B------:R-:W-:Y:S01]  /*10c0*/  IMAD.X R10, R6.reuse, 0x1, R5, P2 ;  /* 0x00000001060a7824 */ /* 0x040fe200010e0605 */
[----:B------:R-:W-:Y:S02]  /*10d0*/  IADD3.X R16, PT, PT, R6, R11, RZ, P1, !PT ;  /* 0x0000000b06107210 */ /* 0x000fe40000ffe4ff */
[----:B-1----:R-:W-:-:S04]  /*10e0*/  LEA R14, P1, R15, UR4, 0x2 ;  /* 0x000000040f0e7c11 */ /* 0x002fc8000f8210ff */
[----:B------:R-:W-:Y:S02]  /*10f0*/  LEA.HI.X R15, R15, UR5, R16, 0x2, P1 ;  /* 0x000000050f0f7c11 */ /* 0x000fe400088f1410 */
[----:B0-----:R-:W-:-:S03]  /*1100*/  LEA R12, P2, R8, R12, 0x2 ;  /* 0x0000000c080c7211 */ /* 0x001fc600078410ff */
[----:B------:R-:W2:Y:S01]  /*1110*/  LDG.E R17, desc[UR12][R14.64] ;  /* 0x0000000c0e117981 */ /* 0x000ea2000c1e1900 */
[----:B------:R-:W-:-:S03]  /*1120*/  LEA.HI.X R13, R8, R13, R10, 0x2, P2 ;  /* 0x0000000d080d7211 */ /* 0x000fc600010f140a */
[----:B------:R-:W3:Y:S04]  /*1130*/  LDG.E R19, desc[UR12][R14.64+0x4] ;  /* 0x0000040c0e137981 */ /* 0x000ee8000c1e1900 */
[----:B------:R-:W2:Y:S04]  /*1140*/  LDG.E R8, desc[UR12][R12.64] ;  /* 0x0000000c0c087981 */ /* 0x000ea8000c1e1900 */
[----:B------:R-:W3:Y:S04]  /*1150*/  LDG.E R10, desc[UR12][R12.64+0x4] ;  /* 0x0000040c0c0a7981 */ /* 0x000ee8000c1e1900 */
[----:B------:R-:W4:Y:S04]  /*1160*/  LDG.E R21, desc[UR12][R14.64+0x8] ;  /* 0x0000080c0e157981 */ /* 0x000f28000c1e1900 */
[----:B------:R-:W4:Y:S04]  /*1170*/  LDG.E R16, desc[UR12][R12.64+0x8] ;  /* 0x0000080c0c107981 */ /* 0x000f28000c1e1900 */
[----:B------:R-:W4:Y:S04]  /*1180*/  LDG.E R23, desc[UR12][R14.64+0xc] ;  /* 0x00000c0c0e177981 */ /* 0x000f28000c1e1900 */
[----:B------:R-:W4:Y:S01]  /*1190*/  LDG.E R18, desc[UR12][R12.64+0xc] ;  /* 0x00000c0c0c127981 */ /* 0x000f22000c1e1900 */
[----:B------:R-:W-:-:S05]  /*11a0*/  IADD3 R7, P1, PT, R7, 0x4, RZ ;  /* 0x0000000407077810 */ /* 0x000fca0007f3e0ff */
[----:B------:R-:W-:Y:S02]  /*11b0*/  IMAD.X R6, RZ, RZ, R6, P1 ;  /* 0x000000ffff067224 */ /* 0x000fe400008e0606 */
[----:B--2--5:R-:W-:-:S04]  /*11c0*/  FFMA R8, R17, R8, R0 ;  /* 0x0000000811087223 */ /* 0x024fc80000000000 */
[----:B---3--:R-:W-:-:S04]  /*11d0*/  FFMA R8, R19, R10, R8 ;  /* 0x0000000a13087223 */ /* 0x008fc80000000008 */
[----:B----4-:R-:W-:-:S04]  /*11e0*/  FFMA R8, R21, R16, R8 ;  /* 0x0000001015087223 */ /* 0x010fc80000000008 */
[----:B------:R-:W-:-:S07]  /*11f0*/  FFMA R0, R23, R18, R8 ;  /* 0x0000001217007223 */ /* 0x000fce0000000008 */
.L_x_12:
[----:B------:R-:W-:Y:S05]  /*1200*/  @!P0 BRA `(.L_x_9) ;  /* 0x0000000000908947 */ /* 0x000fea0003800000 */
[----:B------:R-:W-:Y:S02]  /*1210*/  LOP3.LUT R3, R4, 0x1, RZ, 0xc0, !PT ;  /* 0x0000000104037812 */ /* 0x000fe400078ec0ff */
[----:B------:R-:W-:Y:S02]  /*1220*/  ISETP.NE.U32.AND P0, PT, R20, 0x1, PT ;  /* 0x000000011400780c */ /* 0x000fe40003f05070 */
[----:B------:R-:W-:Y:S02]  /*1230*/  ISETP.NE.U32.AND P1, PT, R3, 0x1, PT ;  /* 0x000000010300780c */ /* 0x000fe40003f25070 */
[----:B------:R-:W-:Y:S02]  /*1240*/  ISETP.NE.AND.EX P0, PT, RZ, RZ, PT, P0 ;  /* 0x000000ffff00720c */ /* 0x000fe40003f05300 */
[----:B------:R-:W-:-:S11]  /*1250*/  ISETP.NE.U32.AND.EX P1, PT, RZ, RZ, PT, P1 ;  /* 0x000000ffff00720c */ /* 0x000fd60003f25110 */
[----:B------:R-:W0:Y:S01]  /*1260*/  @P0 LDC.64 R18, c[0x0][0x3a8] ;  /* 0x0000ea00ff120b82 */ /* 0x000e220000000a00 */
[C---:B------:R-:W-:Y:S02]  /*1270*/  @P0 IADD3 R3, P3, PT, R7.reuse, R2, RZ ;  /* 0x0000000207030210 */ /* 0x040fe40007f7e0ff */
[C---:B------:R-:W-:Y:S02]  /*1280*/  @P0 IADD3 R8, P5, PT, R7.reuse, R4, RZ ;  /* 0x0000000407080210 */ /* 0x040fe40007fbe0ff */
[----:B------:R-:W-:Y:S01]  /*1290*/  @P0 IADD3 R7, P4, PT, R7, 0x2, RZ ;  /* 0x0000000207070810 */ /* 0x000fe20007f9e0ff */
[C---:B------:R-:W-:Y:S02]  /*12a0*/  @P0 IMAD.X R20, R6.reuse, 0x1, R11, P3 ;  /* 0x0000000106140824 */ /* 0x040fe400018e060b */
[----:B------:R-:W1:Y:S01]  /*12b0*/  @P0 LDC.64 R16, c[0x0][0x390] ;  /* 0x0000e400ff100b82 */ /* 0x000e620000000a00 */
[----:B------:R-:W-:Y:S01]  /*12c0*/  @P0 IMAD.X R21, R6, 0x1, R5, P5 ;  /* 0x0000000106150824 */ /* 0x000fe200028e0605 */
[----:B------:R-:W-:-:S02]  /*12d0*/  @!P1 IADD3 R10, P2, PT, R7, R2, RZ ;  /* 0x00000002070a9210 */ /* 0x000fc40007f5e0ff */
[----:B------:R-:W-:Y:S02]  /*12e0*/  @P0 IADD3.X R6, PT, PT, RZ, R6, RZ, P4, !PT ;  /* 0x00000006ff060210 */ /* 0x000fe400027fe4ff */
[----:B------:R-:W-:Y:S02]  /*12f0*/  @!P1 IADD3 R4, P4, PT, R7, R4, RZ ;  /* 0x0000000407049210 */ /* 0x000fe40007f9e0ff */
[----:B------:R-:W2:Y:S01]  /*1300*/  @!P1 LDC.64 R14, c[0x0][0x3a8] ;  /* 0x0000ea00ff0e9b82 */ /* 0x000ea20000000a00 */
[C---:B------:R-:W-:Y:S02]  /*1310*/  @!P1 IMAD.X R11, R6.reuse, 0x1, R11, P2 ;  /* 0x00000001060b9824 */ /* 0x040fe400010e060b */
[----:B------:R-:W-:-:S05]  /*1320*/  @!P1 IMAD.X R5, R6, 0x1, R5, P4 ;  /* 0x0000000106059824 */ /* 0x000fca00020e0605 */
[----:B------:R-:W3:Y:S01]  /*1330*/  @!P1 LDC.64 R12, c[0x0][0x390] ;  /* 0x0000e400ff0c9b82 */ /* 0x000ee20000000a00 */
[----:B0-----:R-:W-:-:S04]  /*1340*/  @P0 LEA R2, P3, R3, R18, 0x2 ;  /* 0x0000001203020211 */ /* 0x001fc800078610ff */
[----:B------:R-:W-:Y:S02]  /*1350*/  @P0 LEA.HI.X R3, R3, R19, R20, 0x2, P3 ;  /* 0x0000001303030211 */ /* 0x000fe400018f1414 */
[----:B-1----:R-:W-:-:S03]  /*1360*/  @P0 LEA R16, P5, R8, R16, 0x2 ;  /* 0x0000001008100211 */ /* 0x002fc600078a10ff */
[----:B------:R-:W4:Y:S01]  /*1370*/  @P0 LDG.E R7, desc[UR12][R2.64] ;  /* 0x0000000c02070981 */ /* 0x000f22000c1e1900 */
[----:B------:R-:W-:Y:S02]  /*1380*/  @P0 LEA.HI.X R17, R8, R17, R21, 0x2, P5 ;  /* 0x0000001108110211 */ /* 0x000fe400028f1415 */
[----:B--2---:R-:W-:-:S03]  /*1390*/  @!P1 LEA R14, P2, R10, R14, 0x2 ;  /* 0x0000000e0a0e9211 */ /* 0x004fc600078410ff */
[----:B------:R-:W4:Y:S01]  /*13a0*/  @P0 LDG.E R6, desc[UR12][R16.64] ;  /* 0x0000000c10060981 */ /* 0x000f22000c1e1900 */
[----:B------:R-:W-:Y:S02]  /*13b0*/  @!P1 LEA.HI.X R15, R10, R15, R11, 0x2, P2 ;  /* 0x0000000f0a0f9211 */ /* 0x000fe400010f140b */
[----:B---3--:R-:W-:-:S04]  /*13c0*/  @!P1 LEA R12, P2, R4, R12, 0x2 ;  /* 0x0000000c040c9211 */ /* 0x008fc800078410ff */
[----:B------:R-:W2:Y:S01]  /*13d0*/  @!P1 LDG.E R15, desc[UR12][R14.64] ;  /* 0x0000000c0e0f9981 */ /* 0x000ea2000c1e1900 */
[----:B------:R-:W-:-:S03]  /*13e0*/  @!P1 LEA.HI.X R13, R4, R13, R5, 0x2, P2 ;  /* 0x0000000d040d9211 */ /* 0x000fc600010f1405 */
[----:B------:R-:W3:Y:S04]  /*13f0*/  @P0 LDG.E R5, desc[UR12][R2.64+0x4] ;  /* 0x0000040c02050981 */ /* 0x000ee8000c1e1900 */
[----:B------:R-:W3:Y:S04]  /*1400*/  @P0 LDG.E R4, desc[UR12][R16.64+0x4] ;  /* 0x0000040c10040981 */ /* 0x000ee8000c1e1900 */
[----:B------:R-:W2:Y:S01]  /*1410*/  @!P1 LDG.E R12, desc[UR12][R12.64] ;  /* 0x0000000c0c0c9981 */ /* 0x000ea2000c1e1900 */
[----:B----45:R-:W-:-:S04]  /*1420*/  @P0 FFMA R6, R7, R6, R0 ;  /* 0x0000000607060223 */ /* 0x030fc80000000000 */
[----:B---3--:R-:W-:-:S04]  /*1430*/  @P0 FFMA R0, R5, R4, R6 ;  /* 0x0000000405000223 */ /* 0x008fc80000000006 */
[----:B--2---:R-:W-:-:S07]  /*1440*/  @!P1 FFMA R0, R15, R12, R0 ;  /* 0x0000000c0f009223 */ /* 0x004fce0000000000 */
.L_x_9:
[----:B------:R-:W-:Y:S02]  /*1450*/  HFMA2 R5, -RZ, RZ, 3.7421875, 0 ;  /* 0x437c0000ff057431 */ /* 0x000fe400000001ff */
[----:B------:R-:W-:Y:S01]  /*1460*/  IMAD.MOV.U32 R3, RZ, RZ, 0x3bbb989d ;  /* 0x3bbb989dff037424 */ /* 0x000fe200078e00ff */
[----:B------:R-:W-:Y:S03]  /*1470*/  BSSY.RECONVERGENT B0, `(.L_x_13) ;  /* 0x0000018000007945 */ /* 0x000fe60003800200 */
[----:B-----5:R-:W-:-:S04]  /*1480*/  FFMA.SAT R2, R0, -R3, 0.5 ;  /* 0x3f00000000027423 */ /* 0x020fc80000002803 */
[----:B------:R-:W-:-:S04]  /*1490*/  FFMA.RM R2, R2, R5, 12582913 ;  /* 0x4b40000102027423 */ /* 0x000fc80000004005 */
[C---:B------:R-:W-:Y:S01]  /*14a0*/  FADD R3, R2.reuse, -12583039 ;  /* 0xcb40007f02037421 */ /* 0x040fe20000000000 */
[----:B------:R-:W-:-:S03]  /*14b0*/  IMAD.SHL.U32 R2, R2, 0x800000, RZ ;  /* 0x0080000002027824 */ /* 0x000fc600078e00ff */
[----:B------:R-:W-:-:S04]  /*14c0*/  FFMA R3, R0, -1.4426950216293334961, -R3 ;  /* 0xbfb8aa3b00037823 */ /* 0x000fc80000000803 */
[----:B------:R-:W-:-:S04]  /*14d0*/  FFMA R0, R0, -1.925963033500011079e-08, R3 ;  /* 0xb2a5706000007823 */ /* 0x000fc80000000003 */
[----:B------:R-:W0:Y:S02]  /*14e0*/  MUFU.EX2 R3, R0 ;  /* 0x0000000000037308 */ /* 0x000e240000000800 */
[----:B0-----:R-:W-:-:S06]  /*14f0*/  FMUL R8, R2, R3 ;  /* 0x0000000302087220 */ /* 0x001fcc0000400000 */
[----:B------:R-:W0:Y:S02]  /*1500*/  F2F.F64.F32 R2, R8 ;  /* 0x0000000800027310 */ /* 0x000e240000201800 */
[----:B0-----:R-:W-:-:S06]  /*1510*/  DADD R10, R2, 1 ;  /* 0x3ff00000020a7429 */ /* 0x001fcc0000000000 */
[----:B------:R-:W0:Y:S04]  /*1520*/  MUFU.RCP64H R3, R11 ;  /* 0x0000000b00037308 */ /* 0x000e280000001800 */
[----:B------:R-:W-:-:S05]  /*1530*/  VIADD R2, R11, 0x300402 ;  /* 0x003004020b027836 */ /* 0x000fca0000000000 */
[----:B------:R-:W-:Y:S01]  /*1540*/  FSETP.GEU.AND P0, PT, |R2|, 5.8789094863358348022e-39, PT ;  /* 0x004004020200780b */ /* 0x000fe20003f0e200 */
[----:B0-----:R-:W-:-:S08]  /*1550*/  DFMA R4, -R10, R2, 1 ;  /* 0x3ff000000a04742b */ /* 0x001fd00000000102 */
[----:B------:R-:W-:-:S08]  /*1560*/  DFMA R4, R4, R4, R4 ;  /* 0x000000040404722b */ /* 0x000fd00000000004 */
[----:B------:R-:W-:-:S08]  /*1570*/  DFMA R4, R2, R4, R2 ;  /* 0x000000040204722b */ /* 0x000fd00000000002 */
[----:B------:R-:W-:-:S08]  /*1580*/  DFMA R6, -R10, R4, 1 ;  /* 0x3ff000000a06742b */ /* 0x000fd00000000104 */
[----:B------:R-:W-:Y:S01]  /*1590*/  DFMA R4, R4, R6, R4 ;  /* 0x000000060404722b */ /* 0x000fe20000000004 */
[----:B------:R-:W-:Y:S10]  /*15a0*/  @P0 BRA `(.L_x_14) ;  /* 0x0000000000100947 */ /* 0x000ff40003800000 */
[----:B------:R-:W-:-:S05]  /*15b0*/  LOP3.LUT R0, R11, 0x7fffffff, RZ, 0xc0, !PT ;  /* 0x7fffffff0b007812 */ /* 0x000fca00078ec0ff */
[----:B------:R-:W-:Y:S01]  /*15c0*/  VIADD R6, R0, 0xfff00000 ;  /* 0xfff0000000067836 */ /* 0x000fe20000000000 */
[----:B------:R-:W-:-:S07]  /*15d0*/  MOV R0, 0x15f0 ;  /* 0x000015f000007802 */ /* 0x000fce0000000f00 */
[----:B------:R-:W-:Y:S05]  /*15e0*/  CALL.REL.NOINC `($__internal_0_$__cuda_sm20_dblrcp_rn_slowpath_v3) ;  /* 0x0000000000587944 */ /* 0x000fea0003c00000 */
.L_x_14:
[----:B------:R-:W-:Y:S05]  /*15f0*/  BSYNC.RECONVERGENT B0 ;  /* 0x0000000000007941 */ /* 0x000fea0003800200 */
.L_x_13:
[----:B------:R-:W0:Y:S01]  /*1600*/  LDCU.128 UR4, c[0x0][0x3b0] ;  /* 0x00007600ff0477ac */ /* 0x000e220008000c00 */
[----:B------:R-:W-:Y:S02]  /*1610*/  SHF.L.U32 R14, R9, 0x2, RZ ;  /* 0x00000002090e7819 */ /* 0x000fe400000006ff */
[----:B------:R-:W-:Y:S02]  /*1620*/  SHF.R.U32.HI R15, RZ, 0x1e, R9 ;  /* 0x0000001eff0f7819 */ /* 0x000fe40000011609 */
[----:B0-----:R-:W-:-:S04]  /*1630*/  IADD3 R10, P0, PT, R14, UR4, RZ ;  /* 0x000000040e0a7c10 */ /* 0x001fc8000ff1e0ff */
[----:B------:R-:W-:-:S06]  /*1640*/  IADD3.X R11, PT, PT, R15, UR5, RZ, P0, !PT ;  /* 0x000000050f0b7c10 */ /* 0x000fcc00087fe4ff */
[----:B------:R-:W2:Y:S01]  /*1650*/  LDG.E R11, desc[UR12][R10.64] ;  /* 0x0000000c0a0b7981 */ /* 0x000ea2000c1e1900 */
[----:B------:R-:W0:Y:S01]  /*1660*/  F2F.F32.F64 R0, R4 ;  /* 0x0000000400007310 */ /* 0x000e220000301000 */
[----:B------:R-:W1:Y:S07]  /*1670*/  LDC.64 R8, c[0x0][0x3c0] ;  /* 0x0000f000ff087b82 */ /* 0x000e6e0000000a00 */
[----:B0-----:R-:W0:Y:S02]  /*1680*/  F2F.F64.F32 R6, R0 ;  /* 0x0000000000067310 */ /* 0x001e240000201800 */
[----:B0-----:R-:W-:Y:S01]  /*1690*/  DADD R6, -R6, 1 ;  /* 0x3ff0000006067429 */ /* 0x001fe20000000100 */
[----:B------:R-:W-:-:S04]  /*16a0*/  IADD3 R4, P0, PT, R14, UR6, RZ ;  /* 0x000000060e047c10 */ /* 0x000fc8000ff1e0ff */
[----:B------:R-:W-:Y:S01]  /*16b0*/  IADD3.X R5, PT, PT, R15, UR7, RZ, P0, !PT ;  /* 0x000000070f057c10 */ /* 0x000fe200087fe4ff */
[----:B--2---:R-:W-:-:S04]  /*16c0*/  FADD R3, R0, -R11 ;  /* 0x8000000b00037221 */ /* 0x004fc80000000000 */
[-C--:B------:R-:W-:Y:S01]  /*16d0*/  FMUL R12, R0, R3.reuse ;  /* 0x00000003000c7220 */ /* 0x080fe20000400000 */
[----:B------:R-:W-:-:S03]  /*16e0*/  FMUL R13, R3, R3 ;  /* 0x00000003030d7220 */ /* 0x000fc60000400000 */
[----:B------:R-:W0:Y:S02]  /*16f0*/  F2F.F64.F32 R2, R12 ;  /* 0x0000000c00027310 */ /* 0x000e240000201800 */
[----:B-1----:R-:W-:Y:S01]  /*1700*/  REDG.E.ADD.F32.FTZ.RN.STRONG.GPU desc[UR12][R8.64], R13 ;  /* 0x0000000d080079a6 */ /* 0x002fe2000c12f30c */
[----:B0-----:R-:W-:-:S10]  /*1710*/  DMUL R2, R2, R6 ;  /* 0x0000000602027228 */ /* 0x001fd40000000000 */
[----:B------:R-:W0:Y:S02]  /*1720*/  F2F.F32.F64 R3, R2 ;  /* 0x0000000200037310 */ /* 0x000e240000301000 */
[----:B0-----:R-:W-:Y:S01]  /*1730*/  STG.E desc[UR12][R4.64], R3 ;  /* 0x0000000304007986 */ /* 0x001fe2000c10190c */
[----:B------:R-:W-:Y:S05]  /*1740*/  EXIT ;  /* 0x000000000000794d */ /* 0x000fea0003800000 */
        .weak           $__internal_0_$__cuda_sm20_dblrcp_rn_slowpath_v3
        .type           $__internal_0_$__cuda_sm20_dblrcp_rn_slowpath_v3,@function
        .size           $__internal_0_$__cuda_sm20_dblrcp_rn_slowpath_v3,(.L_x_24 - $__internal_0_$__cuda_sm20_dblrcp_rn_slowpath_v3)
$__internal_0_$__cuda_sm20_dblrcp_rn_slowpath_v3:
[----:B------:R-:W-:Y:S01]  /*1750*/  IMAD.MOV.U32 R2, RZ, RZ, R10 ;  /* 0x000000ffff027224 */ /* 0x000fe200078e000a */
[----:B------:R-:W-:Y:S01]  /*1760*/  BSSY.RECONVERGENT B1, `(.L_x_15) ;  /* 0x0000025000017945 */ /* 0x000fe20003800200 */
[----:B------:R-:W-:-:S06]  /*1770*/  IMAD.MOV.U32 R3, RZ, RZ, R11 ;  /* 0x000000ffff037224 */ /* 0x000fcc00078e000b */
[----:B------:R-:W-:-:S14]  /*1780*/  DSETP.GTU.AND P0, PT, |R2|, +INF , PT ;  /* 0x7ff000000200742a */ /* 0x000fdc0003f0c200 */
[----:B------:R-:W-:Y:S05]  /*1790*/  @P0 BRA `(.L_x_16) ;  /* 0x00000000007c0947 */ /* 0x000fea0003800000 */
[----:B------:R-:W-:-:S05]  /*17a0*/  LOP3.LUT R10, R11, 0x7fffffff, RZ, 0xc0, !PT ;  /* 0x7fffffff0b0a7812 */ /* 0x000fca00078ec0ff */
[----:B------:R-:W-:-:S05]  /*17b0*/  VIADD R4, R10, 0xffffffff ;  /* 0xffffffff0a047836 */ /* 0x000fca0000000000 */
[----:B------:R-:W-:-:S13]  /*17c0*/  ISETP.GE.U32.AND P0, PT, R4, 0x7fefffff, PT ;  /* 0x7fefffff0400780c */ /* 0x000fda0003f06070 */
[----:B------:R-:W-:Y:S02]  /*17d0*/  @P0 LOP3.LUT R5, R3, 0x7ff00000, RZ, 0x3c, !PT ;  /* 0x7ff0000003050812 */ /* 0x000fe400078e3cff */
[----:B------:R-:W-:Y:S01]  /*17e0*/  @P0 MOV R4, RZ ;  /* 0x000000ff00040202 */ /* 0x000fe20000000f00 */
[----:B------:R-:W-:Y:S06]  /*17f0*/  @P0 BRA `(.L_x_17) ;  /* 0x00000000006c0947 */ /* 0x000fec0003800000 */
[----:B------:R-:W-:-:S13]  /*1800*/  ISETP.GE.U32.AND P0, PT, R10, 0x1000001, PT ;  /* 0x010000010a00780c */ /* 0x000fda0003f06070 */
[----:B------:R-:W-:Y:S05]  /*1810*/  @!P0 BRA `(.L_x_18) ;  /* 0x0000000000348947 */ /* 0x000fea0003800000 */
[----:B------:R-:W-:Y:S02]  /*1820*/  VIADD R5, R3, 0xc0200000 ;  /* 0xc020000003057836 */ /* 0x000fe40000000000 */
[----:B------:R-:W-:Y:S02]  /*1830*/  IMAD.MOV.U32 R4, RZ, RZ, R2 ;  /* 0x000000ffff047224 */ /* 0x000fe400078e0002 */
[----:B------:R-:W0:Y:S04]  /*1840*/  MUFU.RCP64H R7, R5 ;  /* 0x0000000500077308 */ /* 0x000e280000001800 */
[----:B0-----:R-:W-:-:S08]  /*1850*/  DFMA R10, -R4, R6, 1 ;  /* 0x3ff00000040a742b */ /* 0x001fd00000000106 */
[----:B------:R-:W-:-:S08]  /*1860*/  DFMA R10, R10, R10, R10 ;  /* 0x0000000a0a0a722b */ /* 0x000fd0000000000a */
[----:B------:R-:W-:-:S08]  /*1870*/  DFMA R10, R6, R10, R6 ;  /* 0x0000000a060a722b */ /* 0x000fd00000000006 */
[----:B------:R-:W-:-:S08]  /*1880*/  DFMA R6, -R4, R10, 1 ;  /* 0x3ff000000406742b */ /* 0x000fd0000000010a */
[----:B------:R-:W-:-:S08]  /*1890*/  DFMA R6, R10, R6, R10 ;  /* 0x000000060a06722b */ /* 0x000fd0000000000a */
[----:B------:R-:W-:-:S08]  /*18a0*/  DMUL R6, R6, 2.2250738585072013831e-308 ;  /* 0x0010000006067828 */ /* 0x000fd00000000000 */
[----:B------:R-:W-:-:S08]  /*18b0*/  DFMA R2, -R2, R6, 1 ;  /* 0x3ff000000202742b */ /* 0x000fd00000000106 */
[----:B------:R-:W-:-:S08]  /*18c0*/  DFMA R2, R2, R2, R2 ;  /* 0x000000020202722b */ /* 0x000fd00000000002 */
[----:B------:R-:W-:Y:S01]  /*18d0*/  DFMA R4, R6, R2, R6 ;  /* 0x000000020604722b */ /* 0x000fe20000000006 */
[----:B------:R-:W-:Y:S10]  /*18e0*/  BRA `(.L_x_17) ;  /* 0x0000000000307947 */ /* 0x000ff40003800000 */
.L_x_18:
[----:B------:R-:W-:Y:S01]  /*18f0*/  DMUL R2, R2, 8.11296384146066816958e+31 ;  /* 0x4690000002027828 */ /* 0x000fe20000000000 */
[----:B------:R-:W-:-:S05]  /*1900*/  IMAD.MOV.U32 R4, RZ, RZ, R6 ;  /* 0x000000ffff047224 */ /* 0x000fca00078e0006 */
[----:B------:R-:W0:Y:S02]  /*1910*/  MUFU.RCP64H R5, R3 ;  /* 0x0000000300057308 */ /* 0x000e240000001800 */
[----:B0-----:R-:W-:-:S08]  /*1920*/  DFMA R6, -R2, R4, 1 ;  /* 0x3ff000000206742b */ /* 0x001fd00000000104 */
[----:B------:R-:W-:-:S08]  /*1930*/  DFMA R6, R6, R6, R6 ;  /* 0x000000060606722b */ /* 0x000fd00000000006 */
[----:B------:R-:W-:-:S08]  /*1940*/  DFMA R6, R4, R6, R4 ;  /* 0x000000060406722b */ /* 0x000fd00000000004 */
[----:B------:R-:W-:-:S08]  /*1950*/  DFMA R4, -R2, R6, 1 ;  /* 0x3ff000000204742b */ /* 0x000fd00000000106 */
[----:B------:R-:W-:-:S08]  /*1960*/  DFMA R4, R6, R4, R6 ;  /* 0x000000040604722b */ /* 0x000fd00000000006 */
[----:B------:R-:W-:Y:S01]  /*1970*/  DMUL R4, R4, 8.11296384146066816958e+31 ;  /* 0x4690000004047828 */ /* 0x000fe20000000000 */
[----:B------:R-:W-:Y:S10]  /*1980*/  BRA `(.L_x_17) ;  /* 0x0000000000087947 */ /* 0x000ff40003800000 */
.L_x_16:
[----:B------:R-:W-:Y:S02]  /*1990*/  LOP3.LUT R5, R3, 0x80000, RZ, 0xfc, !PT ;  /* 0x0008000003057812 */ /* 0x000fe400078efcff */
[----:B------:R-:W-:-:S07]  /*19a0*/  MOV R4, R2 ;  /* 0x0000000200047202 */ /* 0x000fce0000000f00 */
.L_x_17:
[----:B------:R-:W-:Y:S05]  /*19b0*/  BSYNC.RECONVERGENT B1 ;  /* 0x0000000000017941 */ /* 0x000fea0003800200 */
.L_x_15:
[----:B------:R-:W-:Y:S02]  /*19c0*/  IMAD.MOV.U32 R2, RZ, RZ, R0 ;  /* 0x000000ffff027224 */ /* 0x000fe400078e0000 */
[----:B------:R-:W-:-:S04]  /*19d0*/  IMAD.MOV.U32 R3, RZ, RZ, 0x0 ;  /* 0x00000000ff037424 */ /* 0x000fc800078e00ff */
[----:B------:R-:W-:Y:S05]  /*19e0*/  RET.REL.NODEC R2 `(_Z15calculateErrorsmmPKfS0_S0_S0_S0_PfS1_) ;  /* 0xffffffe402847950 */ /* 0x000fea0003c3ffff */
.L_x_19:
        /* <DEDUP_REMOVED lines=9> */
.L_x_24:


//--------------------- .text._Z19populateAccumulatormmmPKfS0_PKtPf --------------------------
	.section	.text._Z19populateAccumulatormmmPKfS0_PKtPf,"ax",@progbits
	.align	128
        .global         _Z19populateAccumulatormmmPKfS0_PKtPf
        .type           _Z19populateAccumulatormmmPKfS0_PKtPf,@function
        .size           _Z19populateAccumulatormmmPKfS0_PKtPf,(.L_x_28 - _Z19populateAccumulatormmmPKfS0_PKtPf)
        .other          _Z19populateAccumulatormmmPKfS0_PKtPf,@"STO_CUDA_ENTRY STV_DEFAULT"
_Z19populateAccumulatormmmPKfS0_PKtPf:
.text._Z19populateAccumulatormmmPKfS0_PKtPf:
[----:B------:R-:W-:Y:S08]  /*0000*/  LDC R1, c[0x0][0x37c] ;  /* 0x0000df00ff017b82 */ /* 0x000ff00000000800 */
[----:B------:R-:W0:Y:S08]  /*0010*/  S2UR UR8, SR_CTAID.X ;  /* 0x00000000000879c3 */ /* 0x000e300000002500 */
[----:B------:R-:W0:Y:S02]  /*0020*/  LDC.64 R2, c[0x0][0x380] ;  /* 0x0000e000ff027b82 */ /* 0x000e240000000a00 */
[----:B0-----:R-:W-:-:S04]  /*0030*/  ISETP.LE.U32.AND P0, PT, R2, UR8, PT ;  /* 0x0000000802007c0c */ /* 0x001fc8000bf03070 */
[----:B------:R-:W-:-:S13]  /*0040*/  ISETP.GE.U32.AND.EX P0, PT, RZ, R3, PT, P0 ;  /* 0x00000003ff00720c */ /* 0x000fda0003f06100 */
[----:B------:R-:W-:Y:S05]  /*0050*/  @P0 EXIT ;  /* 0x000000000000094d */ /* 0x000fea0003800000 */
[----:B------:R-:W0:Y:S01]  /*0060*/  S2R R6, SR_TID.X ;  /* 0x0000000000067919 */ /* 0x000e220000002100 */
[----:B------:R-:W0:Y:S02]  /*0070*/  LDCU.64 UR4, c[0x0][0x388] ;  /* 0x00007100ff0477ac */ /* 0x000e240008000a00 */
[----:B0-----:R-:W-:-:S04]  /*0080*/  ISETP.GE.U32.AND P0, PT, R6, UR4, PT ;  /* 0x0000000406007c0c */ /* 0x001fc8000bf06070 */
[----:B------:R-:W-:-:S13]  /*0090*/  ISETP.GE.U32.AND.EX P0, PT, RZ, UR5, PT, P0 ;  /* 0x00000005ff007c0c */ /* 0x000fda000bf06100 */
[----:B------:R-:W-:Y:S05]  /*00a0*/  @P0 EXIT ;  /* 0x000000000000094d */ /* 0x000fea0003800000 */
[----:B------:R-:W0:Y:S01]  /*00b0*/  LDCU.64 UR4, c[0x0][0x3a0] ;  /* 0x00007400ff0477ac */ /* 0x000e220008000a00 */
[----:B------:R-:W1:Y:S01]  /*00c0*/  LDCU.64 UR10, c[0x0][0x358] ;  /* 0x00006b00ff0a77ac */ /* 0x000e620008000a00 */
[----:B0-----:R-:W-:-:S04]  /*00d0*/  LEA R2, P0, R6, UR4, 0x2 ;  /* 0x0000000406027c11 */ /* 0x001fc8000f8010ff */
[----:B------:R-:W-:Y:S01]  /*00e0*/  LEA.HI.X R3, R6, UR5, RZ, 0x2, P0 ;  /* 0x0000000506037c11 */ /* 0x000fe200080f14ff */
[----:B------:R-:W0:Y:S04]  /*00f0*/  LDCU.64 UR4, c[0x0][0x390] ;  /* 0x00007200ff0477ac */ /* 0x000e280008000a00 */
[----:B-1----:R1:W5:Y:S01]  /*0100*/  LDG.E R0, desc[UR10][R2.64] ;  /* 0x0000000a02007981 */ /* 0x002362000c1e1900 */
[----:B0-----:R-:W-:-:S04]  /*0110*/  UISETP.NE.U32.AND UP0, UPT, UR4, URZ, UPT ;  /* 0x000000ff0400728c */ /* 0x001fc8000bf05070 */
[----:B------:R-:W-:-:S09]  /*0120*/  UISETP.NE.AND.EX UP0, UPT, UR5, URZ, UPT, UP0 ;  /* 0x000000ff0500728c */ /* 0x000fd2000bf05300 */
[----:B-1----:R-:W-:Y:S05]  /*0130*/  BRA.U !UP0, `(.L_x_20) ;  /* 0x0000000108707547 */ /* 0x002fea000b800000 */
[----:B------:R-:W0:Y:S01]  /*0140*/  LDCU.64 UR18, c[0x0][0x388] ;  /* 0x00007100ff1277ac */ /* 0x000e220008000a00 */
[----:B------:R-:W1:Y:S01]  /*0150*/  LDCU.64 UR16, c[0x0][0x390] ;  /* 0x00007200ff1077ac */ /* 0x000e620008000a00 */
[----:B------:R-:W2:Y:S01]  /*0160*/  LDCU.64 UR12, c[0x0][0x3a8] ;  /* 0x00007500ff0c77ac */ /* 0x000ea20008000a00 */
[----:B------:R-:W3:Y:S01]  /*0170*/  LDCU.64 UR14, c[0x0][0x398] ;  /* 0x00007300ff0e77ac */ /* 0x000ee20008000a00 */
[----:B------:R-:W-:Y:S01]  /*0180*/  UMOV UR4, URZ ;  /* 0x000000ff00047c82 */ /* 0x000fe20008000000 */
[----:B------:R-:W-:-:S05]  /*0190*/  UMOV UR5, URZ ;  /* 0x000000ff00057c82 */ /* 0x000fca0008000000 */
.L_x_21:
[----:B-1----:R-:W-:-:S04]  /*01a0*/  UIMAD.WIDE.U32 UR6, UR8, UR16, UR4 ;  /* 0x00000010080672a5 */ /* 0x002fc8000f8e0004 */
[----:B------:R-:W-:Y:S02]  /*01b0*/  UIMAD UR7, UR8, UR17, UR7 ;  /* 0x00000011080772a4 */ /* 0x000fe4000f8e0207 */
[----:B--2---:R-:W-:-:S04]  /*01c0*/  ULEA UR9, UP0, UR6, UR12, 0x1 ;  /* 0x0000000c06097291 */ /* 0x004fc8000f8008ff */
[----:B------:R-:W-:Y:S02]  /*01d0*/  ULEA.HI.X UR6, UR6, UR13, UR7, 0x1, UP0 ;  /* 0x0000000d06067291 */ /* 0x000fe400080f0c07 */
[----:B------:R-:W-:-:S04]  /*01e0*/  IMAD.U32 R2, RZ, RZ, UR9 ;  /* 0x00000009ff027e24 */ /* 0x000fc8000f8e00ff */
[----:B------:R-:W-:-:S05]  /*01f0*/  IMAD.U32 R3, RZ, RZ, UR6 ;  /* 0x00000006ff037e24 */ /* 0x000fca000f8e00ff */
[----:B------:R-:W2:Y:S02]  /*0200*/  LDG.E.U16 R5, desc[UR10][R2.64] ;  /* 0x0000000a02057981 */ /* 0x000ea4000c1e1500 */
[----:B--2---:R-:W-:-:S13]  /*0210*/  ISETP.GT.U32.AND P0, PT, R5, 0x2ff, PT ;  /* 0x000002ff0500780c */ /* 0x004fda0003f04070 */
[----:B------:R-:W-:Y:S05]  /*0220*/  @P0 BRA `(.L_x_20) ;  /* 0x0000000000340947 */ /* 0x000fea0003800000 */
[----:B------:R-:W-:Y:S02]  /*0230*/  IMAD.MOV.U32 R2, RZ, RZ, R6 ;  /* 0x000000ffff027224 */ /* 0x000fe400078e0006 */
[----:B------:R-:W-:Y:S02]  /*0240*/  IMAD.MOV.U32 R3, RZ, RZ, RZ ;  /* 0x000000ffff037224 */ /* 0x000fe400078e00ff */
[----:B0-----:R-:W-:-:S04]  /*0250*/  IMAD.WIDE.U32 R2, R5, UR18, R2 ;  /* 0x0000001205027c25 */ /* 0x001fc8000f8e0002 */
[----:B------:R-:W-:Y:S01]  /*0260*/  IMAD R3, R5, UR19, R3 ;  /* 0x0000001305037c24 */ /* 0x000fe2000f8e0203 */
[----:B---3--:R-:W-:-:S04]  /*0270*/  LEA R4, P0, R2, UR14, 0x2 ;  /* 0x0000000e02047c11 */ /* 0x008fc8000f8010ff */
[----:B------:R-:W-:-:S06]  /*0280*/  LEA.HI.X R5, R2, UR15, R3, 0x2, P0 ;  /* 0x0000000f02057c11 */ /* 0x000fcc00080f1403 */
[----:B------:R-:W2:Y:S01]  /*0290*/  LDG.E R5, desc[UR10][R4.64] ;  /* 0x0000000a04057981 */ /* 0x000ea2000c1e1900 */
[----:B------:R-:W-:-:S04]  /*02a0*/  UIADD3 UR4, UP0, UPT, UR4, 0x1, URZ ;  /* 0x0000000104047890 */ /* 0x000fc8000ff1e0ff */
[----:B------:R-:W-:Y:S02]  /*02b0*/  UIADD3.X UR5, UPT, UPT, URZ, UR5, URZ, UP0, !UPT ;  /* 0x00000005ff057290 */ /* 0x000fe400087fe4ff */
[----:B------:R-:W-:-:S04]  /*02c0*/  UISETP.NE.U32.AND UP0, UPT, UR4, UR16, UPT ;  /* 0x000000100400728c */ /* 0x000fc8000bf05070 */
[----:B------:R-:W-:Y:S01]  /*02d0*/  UISETP.NE.AND.EX UP0, UPT, UR5, UR17, UPT, UP0 ;  /* 0x000000110500728c */ /* 0x000fe2000bf05300 */
[----:B--2--5:R-:W-:-:S08]  /*02e0*/  FADD R0, R0, R5 ;  /* 0x0000000500007221 */ /* 0x024fd00000000000 */
[----:B------:R-:W-:Y:S05]  /*02f0*/  BRA.U UP0, `(.L_x_21) ;  /* 0xfffffffd00a87547 */ /* 0x000fea000b83ffff */
.L_x_20:
[----:B------:R-:W1:Y:S01]  /*0300*/  LDC.64 R4, c[0x0][0x388] ;  /* 0x0000e200ff047b82 */ /* 0x000e620000000a00 */
[----:B------:R-:W2:Y:S01]  /*0310*/  LDCU.64 UR4, c[0x0][0x3b0] ;  /* 0x00007600ff0477ac */ /* 0x000ea20008000a00 */
[----:B------:R-:W-:Y:S01]  /*0320*/  IMAD.MOV.U32 R2, RZ, RZ, R6 ;  /* 0x000000ffff027224 */ /* 0x000fe200078e0006 */
[C---:B-----5:R-:W-:Y:S01]  /*0330*/  FSETP.GEU.AND P0, PT, R0.reuse, RZ, PT ;  /* 0x000000ff0000720b */ /* 0x060fe20003f0e000 */
[----:B------:R-:W-:Y:S01]  /*0340*/  IMAD.MOV.U32 R3, RZ, RZ, RZ ;  /* 0x000000ffff037224 */ /* 0x000fe200078e00ff */
[----:B------:R-:W-:Y:S01]  /*0350*/  FMNMX.NAN R0, R0, 1, PT ;  /* 0x3f80000000007809 */ /* 0x000fe20003820000 */
[----:B-1----:R-:W-:-:S04]  /*0360*/  IMAD.WIDE.U32 R2, R4, UR8, R2 ;  /* 0x0000000804027c25 */ /* 0x002fc8000f8e0002 */
[----:B------:R-:W-:Y:S01]  /*0370*/  IMAD R3, R5, UR8, R3 ;  /* 0x0000000805037c24 */ /* 0x000fe2000f8e0203 */
[----:B--2---:R-:W-:-:S04]  /*0380*/  LEA R4, P1, R2, UR4, 0x2 ;  /* 0x0000000402047c11 */ /* 0x004fc8000f8210ff */
[----:B------:R-:W-:Y:S02]  /*0390*/  LEA.HI.X R5, R2, UR5, R3, 0x2, P1 ;  /* 0x0000000502057c11 */ /* 0x000fe400088f1403 */
[----:B------:R-:W-:-:S05]  /*03a0*/  FSEL R3, R0, RZ, P0 ;  /* 0x000000ff00037208 */ /* 0x000fca0000000000 */
[----:B------:R-:W-:Y:S01]  /*03b0*/  STG.E desc[UR10][R4.64], R3 ;  /* 0x0000000304007986 */ /* 0x000fe2000c10190a */
[----:B0--3--:R-:W-:Y:S05]  /*03c0*/  EXIT ;  /* 0x000000000000794d */ /* 0x009fea0003800000 */
.L_x_22:
        /* <DEDUP_REMOVED lines=11> */
.L_x_28:


//--------------------- .text._Z11addInternalPKfS0_Pfi --------------------------
	.section	.text._Z11addInternalPKfS0_Pfi,"ax",@progbits
	.align	128
        .global         _Z11addInternalPKfS0_Pfi
        .type           _Z11addInternalPKfS0_Pfi,@function
        .size           _Z11addInternalPKfS0_Pfi,(.L_x_29 - _Z11addInternalPKfS0_Pfi)
        .other          _Z11addInternalPKfS0_Pfi,@"STO_CUDA_ENTRY STV_DEFAULT"
_Z11addInternalPKfS0_Pfi:
.text._Z11addInternalPKfS0_Pfi:
[----:B------:R-:W-:Y:S01]  /*0000*/  LDC R1, c[0x0][0x37c] ;  /* 0x0000df00ff017b82 */ /* 0x000fe20000000800 */
[----:B------:R-:W0:Y:S01]  /*0010*/  S2R R9, SR_TID.X ;  /* 0x0000000000097919 */ /* 0x000e220000002100 */
[----:B------:R-:W0:Y:S02]  /*0020*/  LDCU UR4, c[0x0][0x398] ;  /* 0x00007300ff0477ac */ /* 0x000e240008000800 */
[----:B0-----:R-:W-:-:S13]  /*0030*/  ISETP.GE.AND P0, PT, R9, UR4, PT ;  /* 0x0000000409007c0c */ /* 0x001fda000bf06270 */
[----:B------:R-:W-:Y:S05]  /*0040*/  @P0 EXIT ;  /* 0x000000000000094d */ /* 0x000fea0003800000 */
[----:B------:R-:W0:Y:S01]  /*0050*/  LDC.64 R2, c[0x0][0x380] ;  /* 0x0000e000ff027b82 */ /* 0x000e220000000a00 */
[----:B------:R-:W1:Y:S07]  /*0060*/  LDCU.64 UR4, c[0x0][0x358] ;  /* 0x00006b00ff0477ac */ /* 0x000e6e0008000a00 */
[----:B------:R-:W2:Y:S08]  /*0070*/  LDC.64 R4, c[0x0][0x388] ;  /* 0x0000e200ff047b82 */ /* 0x000eb00000000a00 */
[----:B------:R-:W3:Y:S01]  /*0080*/  LDC.64 R6, c[0x0][0x390] ;  /* 0x0000e400ff067b82 */ /* 0x000ee20000000a00 */
[----:B0-----:R-:W-:-:S06]  /*0090*/  IMAD.WIDE.U32 R2, R9, 0x4, R2 ;  /* 0x0000000409027825 */ /* 0x001fcc00078e0002 */
[----:B-1----:R-:W4:Y:S01]  /*00a0*/  LDG.E R2, desc[UR4][R2.64] ;  /* 0x0000000402027981 */ /* 0x002f22000c1e1900 */
[----:B--2---:R-:W-:-:S06]  /*00b0*/  IMAD.WIDE.U32 R4, R9, 0x4, R4 ;  /* 0x0000000409047825 */ /* 0x004fcc00078e0004 */
[----:B------:R-:W4:Y:S01]  /*00c0*/  LDG.E R5, desc[UR4][R4.64] ;  /* 0x0000000404057981 */ /* 0x000f22000c1e1900 */
[----:B---3--:R-:W-:-:S04]  /*00d0*/  IMAD.WIDE.U32 R6, R9, 0x4, R6 ;  /* 0x0000000409067825 */ /* 0x008fc800078e0006 */
[----:B----4-:R-:W-:-:S05]  /*00e0*/  FADD R9, R2, R5 ;  /* 0x0000000502097221 */ /* 0x010fca0000000000 */
[----:B------:R-:W-:Y:S01]  /*00f0*/  STG.E desc[UR4][R6.64], R9 ;  /* 0x0000000906007986 */ /* 0x000fe2000c101904 */
[----:B------:R-:W-:Y:S05]  /*0100*/  EXIT ;  /* 0x000000000000794d */ /* 0x000fea0003800000 */
.L_x_23:
        /* <DEDUP_REMOVED lines=15> */
.L_x_29:


//--------------------- .nv.shared.reserved.0     --------------------------
	.section	.nv.shared.reserved.0,"aw",@nobits
	.weak		__nv_reservedSMEM_offset_0_alias
	.size		__nv_reservedSMEM_offset_0_alias, 0, 64
	.other		__nv_reservedSMEM_offset_0_alias,@"STO_CUDA_RESERVED_SHARED STV_DEFAULT"
__nv_reservedSMEM_offset_0_alias:
	.zero		0
	.zero		64


//--------------------- .nv.constant0._Z18backpropOutputBiasmPKfPf --------------------------
	.section	.nv.constant0._Z18backpropOutputBiasmPKfPf,"a",@progbits
	.sectionflags	@""
	.align	4
.nv.constant0._Z18backpropOutputBiasmPKfPf:
	.zero		920


//--------------------- .nv.constant0._Z12backpropSidemmmmPKfS0_PKtS0_PfS3_S3_ --------------------------
	.section	.nv.constant0._Z12backpropSidemmmmPKfS0_PKtS0_PfS3_S3_,"a",@progbits
	.sectionflags	@""
	.align	4
.nv.constant0._Z12backpropSidemmmmPKfS0_PKtS0_PfS3_S3_:
	.zero		984


//--------------------- .nv.constant0._Z15calculateErrorsmmPKfS0_S0_S0_S0_PfS1_ --------------------------
	.section	.nv.constant0._Z15calculateErrorsmmPKfS0_S0_S0_S0_PfS1_,"a",@progbits
	.sectionflags	@""
	.align	4
.nv.constant0._Z15calculateErrorsmmPKfS0_S0_S0_S0_PfS1_:
	.zero		968


//--------------------- .nv.constant0._Z19populateAccumulatormmmPKfS0_PKtPf --------------------------
	.section	.nv.constant0._Z19populateAccumulatormmmPKfS0_PKtPf,"a",@progbits
	.sectionflags	@""
	.align	4
.nv.constant0._Z19populateAccumulatormmmPKfS0_PKtPf:
	.zero		952


//--------------------- .nv.constant0._Z11addInternalPKfS0_Pfi --------------------------
	.section	.nv.constant0._Z11addInternalPKfS0_Pfi,"a",@progbits
	.sectionflags	@""
	.align	4
.nv.constant0._Z11addInternalPKfS0_Pfi:
	.zero		924


//--------------------- SYMBOLS --------------------------

	.type		.nv.reservedSmem.offset0,@object
	.size		.nv.reservedSmem.offset0,0x4
